	.target	sm_90a

	.elftype	@"ET_EXEC"


//--------------------- .note.nv.tkinfo           --------------------------
	.section	.note.nv.tkinfo,"",@"SHT_NOTE"
	.sectionflags	@"SHF_NOTE_NV_TKINFO"
	.tkinfo
        /*0018*/ 	.word	0x00000002
        /*0030*/ 	.string	""
        /*0030*/ 	.string	"ptxas"
        /*0030*/ 	.string	"Cuda compilation tools, release 13.0, V13.0.88"
        /*0030*/ 	.string	"Build cuda_13.0.r13.0/compiler.36424714_0"
        /*0030*/ 	.string	"-arch sm_90a -m 64 "



//--------------------- .note.nv.cuinfo           --------------------------
	.section	.note.nv.cuinfo,"",@"SHT_NOTE"
	.sectionflags	@"SHF_NOTE_NV_CUINFO"
        /*0018*/ 	.short	0x0002
        /*001a*/ 	.short	0x005a
        /*001c*/ 	.short	0x0082
	.zero		2


//--------------------- .nv.info                  --------------------------
	.section	.nv.info,"",@"SHT_CUDA_INFO"
	.align	4


	//----- nvinfo : EIATTR_REGCOUNT
	.align		4
        /*0000*/ 	.byte	0x04, 0x2f
        /*0002*/ 	.short	(.L_12 - .L_11)
	.align		4
.L_11:
        /*0004*/ 	.word	index@(_ZN7cutlass13device_kernelINS_4gemm6kernel13GemmUniversalIN4cute5tupleIJiiiiEEENS1_10collective13CollectiveMmaINS1_43MainloopSm90TmaGmmaWarpSpecializedSparseFP8ILi12ENS5_IJNS4_1CILi1EEENSA_ILi2EEESB_EEENS1_35KernelTmaWarpSpecializedCooperativeEEENS5_IJNSA_ILi128EEENSA_ILi64EEESG_EEENS_12float_e4m3_tENS5_IJNS4_6LayoutINS5_IJiNS5_IJSC_iEEEiEEENS5_IJlNS5_IJSB_SC_EEElEEEEENSK_INS5_IJNS5_IJSH_iEEENS5_IJSG_iEEEiEEENS5_IJNS5_IJSG_NSA_ILi8192EEEEEENS5_IJSB_lEEElEEEEEEEESJ_NS5_IJlSB_lEEENS4_8TiledMMAINS4_8MMA_AtomIJNS4_4SM904GMMA6SPARSE31GMMA_64x64x64_F32E4M3E4M3_SS_TNILNS13_7ScaleInE1ELS16_1ELNS13_9SparseSelE0EEEEEENSK_INS5_IJSC_SB_SB_EEENS5_IJSB_NSA_ILi0EEES1B_EEEEENS5_IJNS4_10UnderscoreES1E_S1E_EEEEENS4_23SM90_TMA_LOAD_MULTICASTENS4_14ComposedLayoutINS4_7SwizzleILi2ELi4ELi3EEENS4_25smem_sparse_ptr_flag_bitsILi2ELi8EEENSK_INS5_IJNS5_IJSB_NSA_ILi8EEEEEENS5_IJSC_SH_EEEEEENS5_IJNS5_IJS1B_SG_EEESN_EEEEEEEvNS4_8identityENS4_13SM90_TMA_LOADENS1I_INS1J_ILi3ELi4ELi3EEENS4_18smem_ptr_flag_bitsILi8EEENSK_INS5_IJS1N_SG_EEENS5_IJSG_SB_EEEEEEEvS1V_EENS_8epilogue10collective6detail29Sm90TmaWarpSpecializedAdapterINS26_15DefaultEpilogueIfNS5_IJSB_llEEES2A_NS25_6thread17LinearCombinationIfLi1EffLNS2B_9ScaleType4KindE0ELNS_15FloatRoundStyleE2EfEENS1_15EpilogueDefaultEEEEEvvEEEEvNT_6ParamsE)
        /*0008*/ 	.word	0x000000a8


	//----- nvinfo : EIATTR_FRAME_SIZE
	.align		4
.L_12:
        /*000c*/ 	.byte	0x04, 0x11
        /*000e*/ 	.short	(.L_14 - .L_13)
	.align		4
.L_13:
        /*0010*/ 	.word	index@(_ZN7cutlass13device_kernelINS_4gemm6kernel13GemmUniversalIN4cute5tupleIJiiiiEEENS1_10collective13CollectiveMmaINS1_43MainloopSm90TmaGmmaWarpSpecializedSparseFP8ILi12ENS5_IJNS4_1CILi1EEENSA_ILi2EEESB_EEENS1_35KernelTmaWarpSpecializedCooperativeEEENS5_IJNSA_ILi128EEENSA_ILi64EEESG_EEENS_12float_e4m3_tENS5_IJNS4_6LayoutINS5_IJiNS5_IJSC_iEEEiEEENS5_IJlNS5_IJSB_SC_EEElEEEEENSK_INS5_IJNS5_IJSH_iEEENS5_IJSG_iEEEiEEENS5_IJNS5_IJSG_NSA_ILi8192EEEEEENS5_IJSB_lEEElEEEEEEEESJ_NS5_IJlSB_lEEENS4_8TiledMMAINS4_8MMA_AtomIJNS4_4SM904GMMA6SPARSE31GMMA_64x64x64_F32E4M3E4M3_SS_TNILNS13_7ScaleInE1ELS16_1ELNS13_9SparseSelE0EEEEEENSK_INS5_IJSC_SB_SB_EEENS5_IJSB_NSA_ILi0EEES1B_EEEEENS5_IJNS4_10UnderscoreES1E_S1E_EEEEENS4_23SM90_TMA_LOAD_MULTICASTENS4_14ComposedLayoutINS4_7SwizzleILi2ELi4ELi3EEENS4_25smem_sparse_ptr_flag_bitsILi2ELi8EEENSK_INS5_IJNS5_IJSB_NSA_ILi8EEEEEENS5_IJSC_SH_EEEEEENS5_IJNS5_IJS1B_SG_EEESN_EEEEEEEvNS4_8identityENS4_13SM90_TMA_LOADENS1I_INS1J_ILi3ELi4ELi3EEENS4_18smem_ptr_flag_bitsILi8EEENSK_INS5_IJS1N_SG_EEENS5_IJSG_SB_EEEEEEEvS1V_EENS_8epilogue10collective6detail29Sm90TmaWarpSpecializedAdapterINS26_15DefaultEpilogueIfNS5_IJSB_llEEES2A_NS25_6thread17LinearCombinationIfLi1EffLNS2B_9ScaleType4KindE0ELNS_15FloatRoundStyleE2EfEENS1_15EpilogueDefaultEEEEEvvEEEEvNT_6ParamsE)
        /*0014*/ 	.word	0x00000000


	//----- nvinfo : EIATTR_MIN_STACK_SIZE
	.align		4
.L_14:
        /*0018*/ 	.byte	0x04, 0x12
        /*001a*/ 	.short	(.L_16 - .L_15)
	.align		4
.L_15:
        /*001c*/ 	.word	index@(_ZN7cutlass13device_kernelINS_4gemm6kernel13GemmUniversalIN4cute5tupleIJiiiiEEENS1_10collective13CollectiveMmaINS1_43MainloopSm90TmaGmmaWarpSpecializedSparseFP8ILi12ENS5_IJNS4_1CILi1EEENSA_ILi2EEESB_EEENS1_35KernelTmaWarpSpecializedCooperativeEEENS5_IJNSA_ILi128EEENSA_ILi64EEESG_EEENS_12float_e4m3_tENS5_IJNS4_6LayoutINS5_IJiNS5_IJSC_iEEEiEEENS5_IJlNS5_IJSB_SC_EEElEEEEENSK_INS5_IJNS5_IJSH_iEEENS5_IJSG_iEEEiEEENS5_IJNS5_IJSG_NSA_ILi8192EEEEEENS5_IJSB_lEEElEEEEEEEESJ_NS5_IJlSB_lEEENS4_8TiledMMAINS4_8MMA_AtomIJNS4_4SM904GMMA6SPARSE31GMMA_64x64x64_F32E4M3E4M3_SS_TNILNS13_7ScaleInE1ELS16_1ELNS13_9SparseSelE0EEEEEENSK_INS5_IJSC_SB_SB_EEENS5_IJSB_NSA_ILi0EEES1B_EEEEENS5_IJNS4_10UnderscoreES1E_S1E_EEEEENS4_23SM90_TMA_LOAD_MULTICASTENS4_14ComposedLayoutINS4_7SwizzleILi2ELi4ELi3EEENS4_25smem_sparse_ptr_flag_bitsILi2ELi8EEENSK_INS5_IJNS5_IJSB_NSA_ILi8EEEEEENS5_IJSC_SH_EEEEEENS5_IJNS5_IJS1B_SG_EEESN_EEEEEEEvNS4_8identityENS4_13SM90_TMA_LOADENS1I_INS1J_ILi3ELi4ELi3EEENS4_18smem_ptr_flag_bitsILi8EEENSK_INS5_IJS1N_SG_EEENS5_IJSG_SB_EEEEEEEvS1V_EENS_8epilogue10collective6detail29Sm90TmaWarpSpecializedAdapterINS26_15DefaultEpilogueIfNS5_IJSB_llEEES2A_NS25_6thread17LinearCombinationIfLi1EffLNS2B_9ScaleType4KindE0ELNS_15FloatRoundStyleE2EfEENS1_15EpilogueDefaultEEEEEvvEEEEvNT_6ParamsE)
        /*0020*/ 	.word	0x00000000
.L_16:


//--------------------- .nv.compat                --------------------------
	.section	.nv.compat,"",@"SHT_CUDA_COMPAT_INFO"
	.align	4
        /*0000*/ 	.byte	0x02, 0x09, 0x01, 0x00, 0x02, 0x02, 0x04, 0x00, 0x02, 0x05, 0x05, 0x00, 0x03, 0x07, 0x01, 0x01
        /*0010*/ 	.byte	0x02, 0x03, 0x01, 0x00, 0x02, 0x06, 0x01, 0x00, 0x04, 0x0b, 0x08, 0x00, 0x00, 0x00, 0x00, 0x00
        /*0020*/ 	.byte	0x00, 0x00, 0x00, 0x00


//--------------------- .nv.info._ZN7cutlass13device_kernelINS_4gemm6kernel13GemmUniversalIN4cute5tupleIJiiiiEEENS1_10collective13CollectiveMmaINS1_43MainloopSm90TmaGmmaWarpSpecializedSparseFP8ILi12ENS5_IJNS4_1CILi1EEENSA_ILi2EEESB_EEENS1_35KernelTmaWarpSpecializedCooperativeEEENS5_IJNSA_ILi128EEENSA_ILi64EEESG_EEENS_12float_e4m3_tENS5_IJNS4_6LayoutINS5_IJiNS5_IJSC_iEEEiEEENS5_IJlNS5_IJSB_SC_EEElEEEEENSK_INS5_IJNS5_IJSH_iEEENS5_IJSG_iEEEiEEENS5_IJNS5_IJSG_NSA_ILi8192EEEEEENS5_IJSB_lEEElEEEEEEEESJ_NS5_IJlSB_lEEENS4_8TiledMMAINS4_8MMA_AtomIJNS4_4SM904GMMA6SPARSE31GMMA_64x64x64_F32E4M3E4M3_SS_TNILNS13_7ScaleInE1ELS16_1ELNS13_9SparseSelE0EEEEEENSK_INS5_IJSC_SB_SB_EEENS5_IJSB_NSA_ILi0EEES1B_EEEEENS5_IJNS4_10UnderscoreES1E_S1E_EEEEENS4_23SM90_TMA_LOAD_MULTICASTENS4_14ComposedLayoutINS4_7SwizzleILi2ELi4ELi3EEENS4_25smem_sparse_ptr_flag_bitsILi2ELi8EEENSK_INS5_IJNS5_IJSB_NSA_ILi8EEEEEENS5_IJSC_SH_EEEEEENS5_IJNS5_IJS1B_SG_EEESN_EEEEEEEvNS4_8identityENS4_13SM90_TMA_LOADENS1I_INS1J_ILi3ELi4ELi3EEENS4_18smem_ptr_flag_bitsILi8EEENSK_INS5_IJS1N_SG_EEENS5_IJSG_SB_EEEEEEEvS1V_EENS_8epilogue10collective6detail29Sm90TmaWarpSpecializedAdapterINS26_15DefaultEpilogueIfNS5_IJSB_llEEES2A_NS25_6thread17LinearCombinationIfLi1EffLNS2B_9ScaleType4KindE0ELNS_15FloatRoundStyleE2EfEENS1_15EpilogueDefaultEEEEEvvEEEEvNT_6ParamsE --------------------------
	.section	.nv.info._ZN7cutlass13device_kernelINS_4gemm6kernel13GemmUniversalIN4cute5tupleIJiiiiEEENS1_10collective13CollectiveMmaINS1_43MainloopSm90TmaGmmaWarpSpecializedSparseFP8ILi12ENS5_IJNS4_1CILi1EEENSA_ILi2EEESB_EEENS1_35KernelTmaWarpSpecializedCooperativeEEENS5_IJNSA_ILi128EEENSA_ILi64EEESG_EEENS_12float_e4m3_tENS5_IJNS4_6LayoutINS5_IJiNS5_IJSC_iEEEiEEENS5_IJlNS5_IJSB_SC_EEElEEEEENSK_INS5_IJNS5_IJSH_iEEENS5_IJSG_iEEEiEEENS5_IJNS5_IJSG_NSA_ILi8192EEEEEENS5_IJSB_lEEElEEEEEEEESJ_NS5_IJlSB_lEEENS4_8TiledMMAINS4_8MMA_AtomIJNS4_4SM904GMMA6SPARSE31GMMA_64x64x64_F32E4M3E4M3_SS_TNILNS13_7ScaleInE1ELS16_1ELNS13_9SparseSelE0EEEEEENSK_INS5_IJSC_SB_SB_EEENS5_IJSB_NSA_ILi0EEES1B_EEEEENS5_IJNS4_10UnderscoreES1E_S1E_EEEEENS4_23SM90_TMA_LOAD_MULTICASTENS4_14ComposedLayoutINS4_7SwizzleILi2ELi4ELi3EEENS4_25smem_sparse_ptr_flag_bitsILi2ELi8EEENSK_INS5_IJNS5_IJSB_NSA_ILi8EEEEEENS5_IJSC_SH_EEEEEENS5_IJNS5_IJS1B_SG_EEESN_EEEEEEEvNS4_8identityENS4_13SM90_TMA_LOADENS1I_INS1J_ILi3ELi4ELi3EEENS4_18smem_ptr_flag_bitsILi8EEENSK_INS5_IJS1N_SG_EEENS5_IJSG_SB_EEEEEEEvS1V_EENS_8epilogue10collective6detail29Sm90TmaWarpSpecializedAdapterINS26_15DefaultEpilogueIfNS5_IJSB_llEEES2A_NS25_6thread17LinearCombinationIfLi1EffLNS2B_9ScaleType4KindE0ELNS_15FloatRoundStyleE2EfEENS1_15EpilogueDefaultEEEEEvvEEEEvNT_6ParamsE,"",@"SHT_CUDA_INFO"
	.sectionflags	@""
	.align	4


	//----- nvinfo : EIATTR_CUDA_API_VERSION
	.align		4
        /*0000*/ 	.byte	0x04, 0x37
        /*0002*/ 	.short	(.L_18 - .L_17)
.L_17:
        /*0004*/ 	.word	0x00000082


	//----- nvinfo : EIATTR_KPARAM_INFO
	.align		4
.L_18:
        /*0008*/ 	.byte	0x04, 0x17
        /*000a*/ 	.short	(.L_20 - .L_19)
.L_19:
        /*000c*/ 	.word	0x00000000
        /*0010*/ 	.short	0x0000
        /*0012*/ 	.short	0x0070
        /*0014*/ 	.byte	0x00, 0xf0, 0x01, 0x14


	//----- nvinfo : EIATTR_SPARSE_MMA_MASK
	.align		4
.L_20:
        /*0018*/ 	.byte	0x03, 0x50
        /*001a*/ 	.short	0x0001


	//----- nvinfo : EIATTR_MAXREG_COUNT
	.align		4
        /*001c*/ 	.byte	0x03, 0x1b
        /*001e*/ 	.short	0x00a8


	//----- nvinfo : EIATTR_NUM_BARRIERS
	.align		4
        /*0020*/ 	.byte	0x02, 0x4c
        /*0022*/ 	.byte	0x01
	.zero		1


	//----- nvinfo : EIATTR_MERCURY_ISA_VERSION
	.align		4
        /*0024*/ 	.byte	0x03, 0x5f
        /*0026*/ 	.short	0x0101


	//----- nvinfo : EIATTR_INT_WARP_WIDE_INSTR_OFFSETS
	.align		4
        /*0028*/ 	.byte	0x04, 0x31
        /*002a*/ 	.short	(.L_22 - .L_21)


	//   ....[0]....
.L_21:
        /*002c*/ 	.word	0x000005a0


	//   ....[1]....
        /*0030*/ 	.word	0x000005c0


	//   ....[2]....
        /*0034*/ 	.word	0x00000790


	//----- nvinfo : EIATTR_COOP_GROUP_MASK_REGIDS
	.align		4
.L_22:
        /*0038*/ 	.byte	0x04, 0x29
        /*003a*/ 	.short	(.L_24 - .L_23)


	//   ....[0]....
.L_23:
        /*003c*/ 	.word	0xffffffff


	//   ....[1]....
        /*0040*/ 	.word	0xffffffff


	//   ....[2]....
        /*0044*/ 	.word	0xffffffff


	//   ....[3]....
        /*0048*/ 	.word	0xffffffff


	//   ....[4]....
        /*004c*/ 	.word	0xffffffff


	//   ....[5]....
        /*0050*/ 	.word	0xffffffff


	//----- nvinfo : EIATTR_COOP_GROUP_INSTR_OFFSETS
	.align		4
.L_24:
        /*0054*/ 	.byte	0x04, 0x28
        /*0056*/ 	.short	(.L_26 - .L_25)


	//   ....[0]....
.L_25:
        /*0058*/ 	.word	0x00000060


	//   ....[1]....
        /*005c*/ 	.word	0x00000070


	//   ....[2]....
        /*0060*/ 	.word	0x00000160


	//   ....[3]....
        /*0064*/ 	.word	0x00000420


	//   ....[4]....
        /*0068*/ 	.word	0x000008d0


	//   ....[5]....
        /*006c*/ 	.word	0x00001340


	//----- nvinfo : EIATTR_REG_RECONFIG
	.align		4
.L_26:
        /*0070*/ 	.byte	0x01, 0x54
	.zero		2


	//----- nvinfo : EIATTR_MBARRIER_INSTR_OFFSETS
	.align		4
        /*0074*/ 	.byte	0x04, 0x39
        /*0076*/ 	.short	(.L_28 - .L_27)


	//   ....[0]....
.L_27:
        /*0078*/ 	.word	0x00000280
        /*007c*/ 	.word	0x000000ff
        /*0080*/ 	.word	0x00000000
        /*0084*/ 	.short	0x0100
        /*0086*/ 	.byte	0x08
	.zero		1


	//   ....[1]....
        /*0088*/ 	.word	0x00000290
        /*008c*/ 	.word	0x000000ff
        /*0090*/ 	.word	0x00000060
        /*0094*/ 	.short	0x0100
        /*0096*/ 	.byte	0x08
	.zero		1


	//   ....[2]....
        /*0098*/ 	.word	0x000002a0
        /*009c*/ 	.word	0x000000ff
        /*00a0*/ 	.word	0x00000008
        /*00a4*/ 	.short	0x0100
        /*00a6*/ 	.byte	0x08
	.zero		1


	//   ....[3]....
        /*00a8*/ 	.word	0x000002b0
        /*00ac*/ 	.word	0x000000ff
        /*00b0*/ 	.word	0x00000068
        /*00b4*/ 	.short	0x0100
        /*00b6*/ 	.byte	0x08
	.zero		1


	//   ....[4]....
        /*00b8*/ 	.word	0x000002c0
        /*00bc*/ 	.word	0x000000ff
        /*00c0*/ 	.word	0x00000010
        /*00c4*/ 	.short	0x0100
        /*00c6*/ 	.byte	0x08
	.zero		1


	//   ....[5]....
        /*00c8*/ 	.word	0x000002d0
        /*00cc*/ 	.word	0x000000ff
        /*00d0*/ 	.word	0x00000070
        /*00d4*/ 	.short	0x0100
        /*00d6*/ 	.byte	0x08
	.zero		1


	//   ....[6]....
        /*00d8*/ 	.word	0x000002e0
        /*00dc*/ 	.word	0x000000ff
        /*00e0*/ 	.word	0x00000018
        /*00e4*/ 	.short	0x0100
        /*00e6*/ 	.byte	0x08
	.zero		1


	//   ....[7]....
        /*00e8*/ 	.word	0x000002f0
        /*00ec*/ 	.word	0x000000ff
        /*00f0*/ 	.word	0x00000078
        /*00f4*/ 	.short	0x0100
        /*00f6*/ 	.byte	0x08
	.zero		1


	//   ....[8]....
        /*00f8*/ 	.word	0x00000300
        /*00fc*/ 	.word	0x000000ff
        /*0100*/ 	.word	0x00000020
        /*0104*/ 	.short	0x0100
        /*0106*/ 	.byte	0x08
	.zero		1


	//   ....[9]....
        /*0108*/ 	.word	0x00000310
        /*010c*/ 	.word	0x000000ff
        /*0110*/ 	.word	0x00000080
        /*0114*/ 	.short	0x0100
        /*0116*/ 	.byte	0x08
	.zero		1


	//   ....[10]....
        /*0118*/ 	.word	0x00000320
        /*011c*/ 	.word	0x000000ff
        /*0120*/ 	.word	0x00000028
        /*0124*/ 	.short	0x0100
        /*0126*/ 	.byte	0x08
	.zero		1


	//   ....[11]....
        /*0128*/ 	.word	0x00000330
        /*012c*/ 	.word	0x000000ff
        /*0130*/ 	.word	0x00000088
        /*0134*/ 	.short	0x0100
        /*0136*/ 	.byte	0x08
	.zero		1


	//   ....[12]....
        /*0138*/ 	.word	0x00000340
        /*013c*/ 	.word	0x000000ff
        /*0140*/ 	.word	0x00000030
        /*0144*/ 	.short	0x0100
        /*0146*/ 	.byte	0x08
	.zero		1


	//   ....[13]....
        /*0148*/ 	.word	0x00000350
        /*014c*/ 	.word	0x000000ff
        /*0150*/ 	.word	0x00000090
        /*0154*/ 	.short	0x0100
        /*0156*/ 	.byte	0x08
	.zero		1


	//   ....[14]....
        /*0158*/ 	.word	0x00000360
        /*015c*/ 	.word	0x000000ff
        /*0160*/ 	.word	0x00000038
        /*0164*/ 	.short	0x0100
        /*0166*/ 	.byte	0x08
	.zero		1


	//   ....[15]....
        /*0168*/ 	.word	0x00000370
        /*016c*/ 	.word	0x000000ff
        /*0170*/ 	.word	0x00000098
        /*0174*/ 	.short	0x0100
        /*0176*/ 	.byte	0x08
	.zero		1


	//   ....[16]....
        /*0178*/ 	.word	0x00000380
        /*017c*/ 	.word	0x000000ff
        /*0180*/ 	.word	0x00000040
        /*0184*/ 	.short	0x0100
        /*0186*/ 	.byte	0x08
	.zero		1


	//   ....[17]....
        /*0188*/ 	.word	0x00000390
        /*018c*/ 	.word	0x000000ff
        /*0190*/ 	.word	0x000000a0
        /*0194*/ 	.short	0x0100
        /*0196*/ 	.byte	0x08
	.zero		1


	//   ....[18]....
        /*0198*/ 	.word	0x000003a0
        /*019c*/ 	.word	0x000000ff
        /*01a0*/ 	.word	0x00000048
        /*01a4*/ 	.short	0x0100
        /*01a6*/ 	.byte	0x08
	.zero		1


	//   ....[19]....
        /*01a8*/ 	.word	0x000003b0
        /*01ac*/ 	.word	0x000000ff
        /*01b0*/ 	.word	0x000000a8
        /*01b4*/ 	.short	0x0100
        /*01b6*/ 	.byte	0x08
	.zero		1


	//   ....[20]....
        /*01b8*/ 	.word	0x000003c0
        /*01bc*/ 	.word	0x000000ff
        /*01c0*/ 	.word	0x00000050
        /*01c4*/ 	.short	0x0100
        /*01c6*/ 	.byte	0x08
	.zero		1


	//   ....[21]....
        /*01c8*/ 	.word	0x000003d0
        /*01cc*/ 	.word	0x000000ff
        /*01d0*/ 	.word	0x000000b0
        /*01d4*/ 	.short	0x0100
        /*01d6*/ 	.byte	0x08
	.zero		1


	//   ....[22]....
        /*01d8*/ 	.word	0x000003e0
        /*01dc*/ 	.word	0x000000ff
        /*01e0*/ 	.word	0x00000058
        /*01e4*/ 	.short	0x0100
        /*01e6*/ 	.byte	0x08
	.zero		1


	//   ....[23]....
        /*01e8*/ 	.word	0x000003f0
        /*01ec*/ 	.word	0x000000ff
        /*01f0*/ 	.word	0x000000b8
        /*01f4*/ 	.short	0x0100
        /*01f6*/ 	.byte	0x08
	.zero		1


	//   ....[24]....
        /*01f8*/ 	.word	0x00000810
        /*01fc*/ 	.word	0x000000ff
        /*0200*/ 	.word	0x000000d0
        /*0204*/ 	.short	0x0100
        /*0206*/ 	.byte	0x06
	.zero		1


	//   ....[25]....
        /*0208*/ 	.word	0x00000880
        /*020c*/ 	.word	0x000000ff
        /*0210*/ 	.word	0x000000d8
        /*0214*/ 	.short	0x0100
        /*0216*/ 	.byte	0x06
	.zero		1


	//   ....[26]....
        /*0218*/ 	.word	0x000017a0
        /*021c*/ 	.word	0x000000ff
        /*0220*/ 	.word	0x00000000
        /*0224*/ 	.short	0x010a
        /*0226*/ 	.byte	0x0b
	.zero		1


	//   ....[27]....
        /*0228*/ 	.word	0x00001890
        /*022c*/ 	.word	0x000000ff
        /*0230*/ 	.word	0x00000000
        /*0234*/ 	.short	0x010a
        /*0236*/ 	.byte	0x0b
	.zero		1


	//   ....[28]....
        /*0238*/ 	.word	0x00001ce0
        /*023c*/ 	.word	0x00000050
        /*0240*/ 	.word	0x00000000
        /*0244*/ 	.short	0x0101
        /*0246*/ 	.byte	0x3f
	.zero		1


	//   ....[29]....
        /*0248*/ 	.word	0x00005910
        /*024c*/ 	.word	0x00000014
        /*0250*/ 	.word	0x00000060
        /*0254*/ 	.short	0x010a
        /*0256*/ 	.byte	0x3f
	.zero		1


	//   ....[30]....
        /*0258*/ 	.word	0x00005d40
        /*025c*/ 	.word	0x00000008
        /*0260*/ 	.word	0x000000d8
        /*0264*/ 	.short	0x0101
        /*0266*/ 	.byte	0x3f
	.zero		1


	//   ....[31]....
        /*0268*/ 	.word	0x00006460
        /*026c*/ 	.word	0x00000006
        /*0270*/ 	.word	0x00000000
        /*0274*/ 	.short	0x010a
        /*0276*/ 	.byte	0x3f
	.zero		1


	//   ....[32]....
        /*0278*/ 	.word	0x000064e0
        /*027c*/ 	.word	0x00000007
        /*0280*/ 	.word	0x00000000
        /*0284*/ 	.short	0x010a
        /*0286*/ 	.byte	0x3f
	.zero		1


	//   ....[33]....
        /*0288*/ 	.word	0x00006570
        /*028c*/ 	.word	0x00000006
        /*0290*/ 	.word	0x00000000
        /*0294*/ 	.short	0x010a
        /*0296*/ 	.byte	0x3f
	.zero		1


	//   ....[34]....
        /*0298*/ 	.word	0x00006600
        /*029c*/ 	.word	0x00000009
        /*02a0*/ 	.word	0x00000000
        /*02a4*/ 	.short	0x010a
        /*02a6*/ 	.byte	0x3f
	.zero		1


	//   ....[35]....
        /*02a8*/ 	.word	0x00006690
        /*02ac*/ 	.word	0x00000006
        /*02b0*/ 	.word	0x00000000
        /*02b4*/ 	.short	0x010a
        /*02b6*/ 	.byte	0x3f
	.zero		1


	//   ....[36]....
        /*02b8*/ 	.word	0x00006720
        /*02bc*/ 	.word	0x00000009
        /*02c0*/ 	.word	0x00000000
        /*02c4*/ 	.short	0x010a
        /*02c6*/ 	.byte	0x3f
	.zero		1


	//   ....[37]....
        /*02c8*/ 	.word	0x000067b0
        /*02cc*/ 	.word	0x00000006
        /*02d0*/ 	.word	0x00000000
        /*02d4*/ 	.short	0x010a
        /*02d6*/ 	.byte	0x3f
	.zero		1


	//   ....[38]....
        /*02d8*/ 	.word	0x00006840
        /*02dc*/ 	.word	0x00000009
        /*02e0*/ 	.word	0x00000000
        /*02e4*/ 	.short	0x010a
        /*02e6*/ 	.byte	0x3f
	.zero		1


	//   ....[39]....
        /*02e8*/ 	.word	0x000068d0
        /*02ec*/ 	.word	0x00000006
        /*02f0*/ 	.word	0x00000000
        /*02f4*/ 	.short	0x010a
        /*02f6*/ 	.byte	0x3f
	.zero		1


	//   ....[40]....
        /*02f8*/ 	.word	0x00006960
        /*02fc*/ 	.word	0x00000009
        /*0300*/ 	.word	0x00000000
        /*0304*/ 	.short	0x010a
        /*0306*/ 	.byte	0x3f
	.zero		1


	//   ....[41]....
        /*0308*/ 	.word	0x000069f0
        /*030c*/ 	.word	0x00000006
        /*0310*/ 	.word	0x00000000
        /*0314*/ 	.short	0x010a
        /*0316*/ 	.byte	0x3f
	.zero		1


	//   ....[42]....
        /*0318*/ 	.word	0x00006a80
        /*031c*/ 	.word	0x00000003
        /*0320*/ 	.word	0x00000000
        /*0324*/ 	.short	0x010a
        /*0326*/ 	.byte	0x3f
	.zero		1


	//   ....[43]....
        /*0328*/ 	.word	0x00006af0
        /*032c*/ 	.word	0x00000050
        /*0330*/ 	.word	0x00000000
        /*0334*/ 	.short	0x010a
        /*0336*/ 	.byte	0x3f
	.zero		1


	//   ....[44]....
        /*0338*/ 	.word	0x00006bc0
        /*033c*/ 	.word	0x00000014
        /*0340*/ 	.word	0x00000060
        /*0344*/ 	.short	0x010a
        /*0346*/ 	.byte	0x3f
	.zero		1


	//   ....[45]....
        /*0348*/ 	.word	0x00006c90
        /*034c*/ 	.word	0x00000006
        /*0350*/ 	.word	0x00000000
        /*0354*/ 	.short	0x010a
        /*0356*/ 	.byte	0x3f
	.zero		1


	//   ....[46]....
        /*0358*/ 	.word	0x00006ce0
        /*035c*/ 	.word	0x00000007
        /*0360*/ 	.word	0x00000000
        /*0364*/ 	.short	0x010a
        /*0366*/ 	.byte	0x3f
	.zero		1


	//   ....[47]....
        /*0368*/ 	.word	0x00006d30
        /*036c*/ 	.word	0x00000006
        /*0370*/ 	.word	0x00000000
        /*0374*/ 	.short	0x010a
        /*0376*/ 	.byte	0x3f
	.zero		1


	//   ....[48]....
        /*0378*/ 	.word	0x00006d80
        /*037c*/ 	.word	0x00000009
        /*0380*/ 	.word	0x00000000
        /*0384*/ 	.short	0x010a
        /*0386*/ 	.byte	0x3f
	.zero		1


	//   ....[49]....
        /*0388*/ 	.word	0x00006dd0
        /*038c*/ 	.word	0x00000006
        /*0390*/ 	.word	0x00000000
        /*0394*/ 	.short	0x010a
        /*0396*/ 	.byte	0x3f
	.zero		1


	//   ....[50]....
        /*0398*/ 	.word	0x00006e20
        /*039c*/ 	.word	0x00000009
        /*03a0*/ 	.word	0x00000000
        /*03a4*/ 	.short	0x010a
        /*03a6*/ 	.byte	0x3f
	.zero		1


	//   ....[51]....
        /*03a8*/ 	.word	0x00006e70
        /*03ac*/ 	.word	0x00000006
        /*03b0*/ 	.word	0x00000000
        /*03b4*/ 	.short	0x010a
        /*03b6*/ 	.byte	0x3f
	.zero		1


	//   ....[52]....
        /*03b8*/ 	.word	0x00006ec0
        /*03bc*/ 	.word	0x00000009
        /*03c0*/ 	.word	0x00000000
        /*03c4*/ 	.short	0x010a
        /*03c6*/ 	.byte	0x3f
	.zero		1


	//   ....[53]....
        /*03c8*/ 	.word	0x00006f10
        /*03cc*/ 	.word	0x00000006
        /*03d0*/ 	.word	0x00000000
        /*03d4*/ 	.short	0x010a
        /*03d6*/ 	.byte	0x3f
	.zero		1


	//   ....[54]....
        /*03d8*/ 	.word	0x00006f60
        /*03dc*/ 	.word	0x00000009
        /*03e0*/ 	.word	0x00000000
        /*03e4*/ 	.short	0x010a
        /*03e6*/ 	.byte	0x3f
	.zero		1


	//   ....[55]....
        /*03e8*/ 	.word	0x00006fb0
        /*03ec*/ 	.word	0x00000006
        /*03f0*/ 	.word	0x00000000
        /*03f4*/ 	.short	0x010a
        /*03f6*/ 	.byte	0x3f
	.zero		1


	//----- nvinfo : EIATTR_NUM_MBARRIERS
	.align		4
.L_28:
        /*03f8*/ 	.byte	0x03, 0x38
        /*03fa*/ 	.short	0x001a


	//----- nvinfo : EIATTR_EXIT_INSTR_OFFSETS
	.align		4
        /*03fc*/ 	.byte	0x04, 0x1c
        /*03fe*/ 	.short	(.L_30 - .L_29)


	//   ....[0]....
.L_29:
        /*0400*/ 	.word	0x00000a30


	//   ....[1]....
        /*0404*/ 	.word	0x00001220


	//   ....[2]....
        /*0408*/ 	.word	0x00004fd0


	//   ....[3]....
        /*040c*/ 	.word	0x00005530


	//   ....[4]....
        /*0410*/ 	.word	0x00006ad0


	//----- nvinfo : EIATTR_MAX_THREADS
	.align		4
.L_30:
        /*0414*/ 	.byte	0x04, 0x05
        /*0416*/ 	.short	(.L_32 - .L_31)
.L_31:
        /*0418*/ 	.word	0x00000180
        /*041c*/ 	.word	0x00000001
        /*0420*/ 	.word	0x00000001


	//----- nvinfo : EIATTR_CRS_STACK_SIZE
	.align		4
.L_32:
        /*0424*/ 	.byte	0x04, 0x1e
        /*0426*/ 	.short	(.L_34 - .L_33)
.L_33:
        /*0428*/ 	.word	0x00000000


	//----- nvinfo : EIATTR_CBANK_PARAM_SIZE
	.align		4
.L_34:
        /*042c*/ 	.byte	0x03, 0x19
        /*042e*/ 	.short	0x0570


	//----- nvinfo : EIATTR_PARAM_CBANK
	.align		4
        /*0430*/ 	.byte	0x04, 0x0a
        /*0432*/ 	.short	(.L_36 - .L_35)
	.align		4
.L_35:
        /*0434*/ 	.word	index@(.nv.constant0._ZN7cutlass13device_kernelINS_4gemm6kernel13GemmUniversalIN4cute5tupleIJiiiiEEENS1_10collective13CollectiveMmaINS1_43MainloopSm90TmaGmmaWarpSpecializedSparseFP8ILi12ENS5_IJNS4_1CILi1EEENSA_ILi2EEESB_EEENS1_35KernelTmaWarpSpecializedCooperativeEEENS5_IJNSA_ILi128EEENSA_ILi64EEESG_EEENS_12float_e4m3_tENS5_IJNS4_6LayoutINS5_IJiNS5_IJSC_iEEEiEEENS5_IJlNS5_IJSB_SC_EEElEEEEENSK_INS5_IJNS5_IJSH_iEEENS5_IJSG_iEEEiEEENS5_IJNS5_IJSG_NSA_ILi8192EEEEEENS5_IJSB_lEEElEEEEEEEESJ_NS5_IJlSB_lEEENS4_8TiledMMAINS4_8MMA_AtomIJNS4_4SM904GMMA6SPARSE31GMMA_64x64x64_F32E4M3E4M3_SS_TNILNS13_7ScaleInE1ELS16_1ELNS13_9SparseSelE0EEEEEENSK_INS5_IJSC_SB_SB_EEENS5_IJSB_NSA_ILi0EEES1B_EEEEENS5_IJNS4_10UnderscoreES1E_S1E_EEEEENS4_23SM90_TMA_LOAD_MULTICASTENS4_14ComposedLayoutINS4_7SwizzleILi2ELi4ELi3EEENS4_25smem_sparse_ptr_flag_bitsILi2ELi8EEENSK_INS5_IJNS5_IJSB_NSA_ILi8EEEEEENS5_IJSC_SH_EEEEEENS5_IJNS5_IJS1B_SG_EEESN_EEEEEEEvNS4_8identityENS4_13SM90_TMA_LOADENS1I_INS1J_ILi3ELi4ELi3EEENS4_18smem_ptr_flag_bitsILi8EEENSK_INS5_IJS1N_SG_EEENS5_IJSG_SB_EEEEEEEvS1V_EENS_8epilogue10collective6detail29Sm90TmaWarpSpecializedAdapterINS26_15DefaultEpilogueIfNS5_IJSB_llEEES2A_NS25_6thread17LinearCombinationIfLi1EffLNS2B_9ScaleType4KindE0ELNS_15FloatRoundStyleE2EfEENS1_15EpilogueDefaultEEEEEvvEEEEvNT_6ParamsE)
        /*0438*/ 	.short	0x0210
        /*043a*/ 	.short	0x0570


	//----- nvinfo : EIATTR_SW_WAR
	.align		4
.L_36:
        /*043c*/ 	.byte	0x04, 0x36
        /*043e*/ 	.short	(.L_38 - .L_37)
.L_37:
        /*0440*/ 	.word	0x00000008
.L_38:


//--------------------- .nv.callgraph             --------------------------
	.section	.nv.callgraph,"",@"SHT_CUDA_CALLGRAPH"
	.align	4
	.sectionentsize	8
	.align		4
        /*0000*/ 	.word	0x00000000
	.align		4
        /*0004*/ 	.word	0xffffffff
	.align		4
        /*0008*/ 	.word	0x00000000
	.align		4
        /*000c*/ 	.word	0xfffffffe
	.align		4
        /*0010*/ 	.word	0x00000000
	.align		4
        /*0014*/ 	.word	0xfffffffd
	.align		4
        /*0018*/ 	.word	0x00000000
	.align		4
        /*001c*/ 	.word	0xfffffffc


//--------------------- .nv.constant4             --------------------------
	.section	.nv.constant4,"a",@progbits
	.align	8
	.align		8
.nv.constant4:
        /*0000*/ 	.dword	_ZN39_INTERNAL_48b0ea3b_4_k_cu_9f9ea951_26144cuda3std3__45__cpo5beginE
	.align		8
        /*0008*/ 	.dword	_ZN39_INTERNAL_48b0ea3b_4_k_cu_9f9ea951_26144cuda3std3__45__cpo3endE
	.align		8
        /*0010*/ 	.dword	_ZN39_INTERNAL_48b0ea3b_4_k_cu_9f9ea951_26144cuda3std3__45__cpo6cbeginE
	.align		8
        /*0018*/ 	.dword	_ZN39_INTERNAL_48b0ea3b_4_k_cu_9f9ea951_26144cuda3std3__45__cpo4cendE
	.align		8
        /*0020*/ 	.dword	_ZN39_INTERNAL_48b0ea3b_4_k_cu_9f9ea951_26144cuda3std3__441_GLOBAL__N__48b0ea3b_4_k_cu_9f9ea951_26146ignoreE
	.align		8
        /*0028*/ 	.dword	_ZN39_INTERNAL_48b0ea3b_4_k_cu_9f9ea951_26144cuda3std3__419piecewise_constructE
	.align		8
        /*0030*/ 	.dword	_ZN39_INTERNAL_48b0ea3b_4_k_cu_9f9ea951_26144cuda3std3__48in_placeE
	.align		8
        /*0038*/ 	.dword	_ZN39_INTERNAL_48b0ea3b_4_k_cu_9f9ea951_26144cuda3std6ranges3__45__cpo4swapE
	.align		8
        /*0040*/ 	.dword	_ZN39_INTERNAL_48b0ea3b_4_k_cu_9f9ea951_26144cuda3std6ranges3__45__cpo9iter_moveE
	.align		8
        /*0048*/ 	.dword	_ZN39_INTERNAL_48b0ea3b_4_k_cu_9f9ea951_26144cute7productE
	.align		8
        /*0050*/ 	.dword	_ZN39_INTERNAL_48b0ea3b_4_k_cu_9f9ea951_26144cute1_E


//--------------------- .text._ZN7cutlass13device_kernelINS_4gemm6kernel13GemmUniversalIN4cute5tupleIJiiiiEEENS1_10collective13CollectiveMmaINS1_43MainloopSm90TmaGmmaWarpSpecializedSparseFP8ILi12ENS5_IJNS4_1CILi1EEENSA_ILi2EEESB_EEENS1_35KernelTmaWarpSpecializedCooperativeEEENS5_IJNSA_ILi128EEENSA_ILi64EEESG_EEENS_12float_e4m3_tENS5_IJNS4_6LayoutINS5_IJiNS5_IJSC_iEEEiEEENS5_IJlNS5_IJSB_SC_EEElEEEEENSK_INS5_IJNS5_IJSH_iEEENS5_IJSG_iEEEiEEENS5_IJNS5_IJSG_NSA_ILi8192EEEEEENS5_IJSB_lEEElEEEEEEEESJ_NS5_IJlSB_lEEENS4_8TiledMMAINS4_8MMA_AtomIJNS4_4SM904GMMA6SPARSE31GMMA_64x64x64_F32E4M3E4M3_SS_TNILNS13_7ScaleInE1ELS16_1ELNS13_9SparseSelE0EEEEEENSK_INS5_IJSC_SB_SB_EEENS5_IJSB_NSA_ILi0EEES1B_EEEEENS5_IJNS4_10UnderscoreES1E_S1E_EEEEENS4_23SM90_TMA_LOAD_MULTICASTENS4_14ComposedLayoutINS4_7SwizzleILi2ELi4ELi3EEENS4_25smem_sparse_ptr_flag_bitsILi2ELi8EEENSK_INS5_IJNS5_IJSB_NSA_ILi8EEEEEENS5_IJSC_SH_EEEEEENS5_IJNS5_IJS1B_SG_EEESN_EEEEEEEvNS4_8identityENS4_13SM90_TMA_LOADENS1I_INS1J_ILi3ELi4ELi3EEENS4_18smem_ptr_flag_bitsILi8EEENSK_INS5_IJS1N_SG_EEENS5_IJSG_SB_EEEEEEEvS1V_EENS_8epilogue10collective6detail29Sm90TmaWarpSpecializedAdapterINS26_15DefaultEpilogueIfNS5_IJSB_llEEES2A_NS25_6thread17LinearCombinationIfLi1EffLNS2B_9ScaleType4KindE0ELNS_15FloatRoundStyleE2EfEENS1_15EpilogueDefaultEEEEEvvEEEEvNT_6ParamsE --------------------------
	.section	.text._ZN7cutlass13device_kernelINS_4gemm6kernel13GemmUniversalIN4cute5tupleIJiiiiEEENS1_10collective13CollectiveMmaINS1_43MainloopSm90TmaGmmaWarpSpecializedSparseFP8ILi12ENS5_IJNS4_1CILi1EEENSA_ILi2EEESB_EEENS1_35KernelTmaWarpSpecializedCooperativeEEENS5_IJNSA_ILi128EEENSA_ILi64EEESG_EEENS_12float_e4m3_tENS5_IJNS4_6LayoutINS5_IJiNS5_IJSC_iEEEiEEENS5_IJlNS5_IJSB_SC_EEElEEEEENSK_INS5_IJNS5_IJSH_iEEENS5_IJSG_iEEEiEEENS5_IJNS5_IJSG_NSA_ILi8192EEEEEENS5_IJSB_lEEElEEEEEEEESJ_NS5_IJlSB_lEEENS4_8TiledMMAINS4_8MMA_AtomIJNS4_4SM904GMMA6SPARSE31GMMA_64x64x64_F32E4M3E4M3_SS_TNILNS13_7ScaleInE1ELS16_1ELNS13_9SparseSelE0EEEEEENSK_INS5_IJSC_SB_SB_EEENS5_IJSB_NSA_ILi0EEES1B_EEEEENS5_IJNS4_10UnderscoreES1E_S1E_EEEEENS4_23SM90_TMA_LOAD_MULTICASTENS4_14ComposedLayoutINS4_7SwizzleILi2ELi4ELi3EEENS4_25smem_sparse_ptr_flag_bitsILi2ELi8EEENSK_INS5_IJNS5_IJSB_NSA_ILi8EEEEEENS5_IJSC_SH_EEEEEENS5_IJNS5_IJS1B_SG_EEESN_EEEEEEEvNS4_8identityENS4_13SM90_TMA_LOADENS1I_INS1J_ILi3ELi4ELi3EEENS4_18smem_ptr_flag_bitsILi8EEENSK_INS5_IJS1N_SG_EEENS5_IJSG_SB_EEEEEEEvS1V_EENS_8epilogue10collective6detail29Sm90TmaWarpSpecializedAdapterINS26_15DefaultEpilogueIfNS5_IJSB_llEEES2A_NS25_6thread17LinearCombinationIfLi1EffLNS2B_9ScaleType4KindE0ELNS_15FloatRoundStyleE2EfEENS1_15EpilogueDefaultEEEEEvvEEEEvNT_6ParamsE,"ax",@progbits
	.align	128
.text._ZN7cutlass13device_kernelINS_4gemm6kernel13GemmUniversalIN4cute5tupleIJiiiiEEENS1_10collective13CollectiveMmaINS1_43MainloopSm90TmaGmmaWarpSpecializedSparseFP8ILi12ENS5_IJNS4_1CILi1EEENSA_ILi2EEESB_EEENS1_35KernelTmaWarpSpecializedCooperativeEEENS5_IJNSA_ILi128EEENSA_ILi64EEESG_EEENS_12float_e4m3_tENS5_IJNS4_6LayoutINS5_IJiNS5_IJSC_iEEEiEEENS5_IJlNS5_IJSB_SC_EEElEEEEENSK_INS5_IJNS5_IJSH_iEEENS5_IJSG_iEEEiEEENS5_IJNS5_IJSG_NSA_ILi8192EEEEEENS5_IJSB_lEEElEEEEEEEESJ_NS5_IJlSB_lEEENS4_8TiledMMAINS4_8MMA_AtomIJNS4_4SM904GMMA6SPARSE31GMMA_64x64x64_F32E4M3E4M3_SS_TNILNS13_7ScaleInE1ELS16_1ELNS13_9SparseSelE0EEEEEENSK_INS5_IJSC_SB_SB_EEENS5_IJSB_NSA_ILi0EEES1B_EEEEENS5_IJNS4_10UnderscoreES1E_S1E_EEEEENS4_23SM90_TMA_LOAD_MULTICASTENS4_14ComposedLayoutINS4_7SwizzleILi2ELi4ELi3EEENS4_25smem_sparse_ptr_flag_bitsILi2ELi8EEENSK_INS5_IJNS5_IJSB_NSA_ILi8EEEEEENS5_IJSC_SH_EEEEEENS5_IJNS5_IJS1B_SG_EEESN_EEEEEEEvNS4_8identityENS4_13SM90_TMA_LOADENS1I_INS1J_ILi3ELi4ELi3EEENS4_18smem_ptr_flag_bitsILi8EEENSK_INS5_IJS1N_SG_EEENS5_IJSG_SB_EEEEEEEvS1V_EENS_8epilogue10collective6detail29Sm90TmaWarpSpecializedAdapterINS26_15DefaultEpilogueIfNS5_IJSB_llEEES2A_NS25_6thread17LinearCombinationIfLi1EffLNS2B_9ScaleType4KindE0ELNS_15FloatRoundStyleE2EfEENS1_15EpilogueDefaultEEEEEvvEEEEvNT_6ParamsE:
        .type           _ZN7cutlass13device_kernelINS_4gemm6kernel13GemmUniversalIN4cute5tupleIJiiiiEEENS1_10collective13CollectiveMmaINS1_43MainloopSm90TmaGmmaWarpSpecializedSparseFP8ILi12ENS5_IJNS4_1CILi1EEENSA_ILi2EEESB_EEENS1_35KernelTmaWarpSpecializedCooperativeEEENS5_IJNSA_ILi128EEENSA_ILi64EEESG_EEENS_12float_e4m3_tENS5_IJNS4_6LayoutINS5_IJiNS5_IJSC_iEEEiEEENS5_IJlNS5_IJSB_SC_EEElEEEEENSK_INS5_IJNS5_IJSH_iEEENS5_IJSG_iEEEiEEENS5_IJNS5_IJSG_NSA_ILi8192EEEEEENS5_IJSB_lEEElEEEEEEEESJ_NS5_IJlSB_lEEENS4_8TiledMMAINS4_8MMA_AtomIJNS4_4SM904GMMA6SPARSE31GMMA_64x64x64_F32E4M3E4M3_SS_TNILNS13_7ScaleInE1ELS16_1ELNS13_9SparseSelE0EEEEEENSK_INS5_IJSC_SB_SB_EEENS5_IJSB_NSA_ILi0EEES1B_EEEEENS5_IJNS4_10UnderscoreES1E_S1E_EEEEENS4_23SM90_TMA_LOAD_MULTICASTENS4_14ComposedLayoutINS4_7SwizzleILi2ELi4ELi3EEENS4_25smem_sparse_ptr_flag_bitsILi2ELi8EEENSK_INS5_IJNS5_IJSB_NSA_ILi8EEEEEENS5_IJSC_SH_EEEEEENS5_IJNS5_IJS1B_SG_EEESN_EEEEEEEvNS4_8identityENS4_13SM90_TMA_LOADENS1I_INS1J_ILi3ELi4ELi3EEENS4_18smem_ptr_flag_bitsILi8EEENSK_INS5_IJS1N_SG_EEENS5_IJSG_SB_EEEEEEEvS1V_EENS_8epilogue10collective6detail29Sm90TmaWarpSpecializedAdapterINS26_15DefaultEpilogueIfNS5_IJSB_llEEES2A_NS25_6thread17LinearCombinationIfLi1EffLNS2B_9ScaleType4KindE0ELNS_15FloatRoundStyleE2EfEENS1_15EpilogueDefaultEEEEEvvEEEEvNT_6ParamsE,@function
        .size           _ZN7cutlass13device_kernelINS_4gemm6kernel13GemmUniversalIN4cute5tupleIJiiiiEEENS1_10collective13CollectiveMmaINS1_43MainloopSm90TmaGmmaWarpSpecializedSparseFP8ILi12ENS5_IJNS4_1CILi1EEENSA_ILi2EEESB_EEENS1_35KernelTmaWarpSpecializedCooperativeEEENS5_IJNSA_ILi128EEENSA_ILi64EEESG_EEENS_12float_e4m3_tENS5_IJNS4_6LayoutINS5_IJiNS5_IJSC_iEEEiEEENS5_IJlNS5_IJSB_SC_EEElEEEEENSK_INS5_IJNS5_IJSH_iEEENS5_IJSG_iEEEiEEENS5_IJNS5_IJSG_NSA_ILi8192EEEEEENS5_IJSB_lEEElEEEEEEEESJ_NS5_IJlSB_lEEENS4_8TiledMMAINS4_8MMA_AtomIJNS4_4SM904GMMA6SPARSE31GMMA_64x64x64_F32E4M3E4M3_SS_TNILNS13_7ScaleInE1ELS16_1ELNS13_9SparseSelE0EEEEEENSK_INS5_IJSC_SB_SB_EEENS5_IJSB_NSA_ILi0EEES1B_EEEEENS5_IJNS4_10UnderscoreES1E_S1E_EEEEENS4_23SM90_TMA_LOAD_MULTICASTENS4_14ComposedLayoutINS4_7SwizzleILi2ELi4ELi3EEENS4_25smem_sparse_ptr_flag_bitsILi2ELi8EEENSK_INS5_IJNS5_IJSB_NSA_ILi8EEEEEENS5_IJSC_SH_EEEEEENS5_IJNS5_IJS1B_SG_EEESN_EEEEEEEvNS4_8identityENS4_13SM90_TMA_LOADENS1I_INS1J_ILi3ELi4ELi3EEENS4_18smem_ptr_flag_bitsILi8EEENSK_INS5_IJS1N_SG_EEENS5_IJSG_SB_EEEEEEEvS1V_EENS_8epilogue10collective6detail29Sm90TmaWarpSpecializedAdapterINS26_15DefaultEpilogueIfNS5_IJSB_llEEES2A_NS25_6thread17LinearCombinationIfLi1EffLNS2B_9ScaleType4KindE0ELNS_15FloatRoundStyleE2EfEENS1_15EpilogueDefaultEEEEEvvEEEEvNT_6ParamsE,(.L_x_143 - _ZN7cutlass13device_kernelINS_4gemm6kernel13GemmUniversalIN4cute5tupleIJiiiiEEENS1_10collective13CollectiveMmaINS1_43MainloopSm90TmaGmmaWarpSpecializedSparseFP8ILi12ENS5_IJNS4_1CILi1EEENSA_ILi2EEESB_EEENS1_35KernelTmaWarpSpecializedCooperativeEEENS5_IJNSA_ILi128EEENSA_ILi64EEESG_EEENS_12float_e4m3_tENS5_IJNS4_6LayoutINS5_IJiNS5_IJSC_iEEEiEEENS5_IJlNS5_IJSB_SC_EEElEEEEENSK_INS5_IJNS5_IJSH_iEEENS5_IJSG_iEEEiEEENS5_IJNS5_IJSG_NSA_ILi8192EEEEEENS5_IJSB_lEEElEEEEEEEESJ_NS5_IJlSB_lEEENS4_8TiledMMAINS4_8MMA_AtomIJNS4_4SM904GMMA6SPARSE31GMMA_64x64x64_F32E4M3E4M3_SS_TNILNS13_7ScaleInE1ELS16_1ELNS13_9SparseSelE0EEEEEENSK_INS5_IJSC_SB_SB_EEENS5_IJSB_NSA_ILi0EEES1B_EEEEENS5_IJNS4_10UnderscoreES1E_S1E_EEEEENS4_23SM90_TMA_LOAD_MULTICASTENS4_14ComposedLayoutINS4_7SwizzleILi2ELi4ELi3EEENS4_25smem_sparse_ptr_flag_bitsILi2ELi8EEENSK_INS5_IJNS5_IJSB_NSA_ILi8EEEEEENS5_IJSC_SH_EEEEEENS5_IJNS5_IJS1B_SG_EEESN_EEEEEEEvNS4_8identityENS4_13SM90_TMA_LOADENS1I_INS1J_ILi3ELi4ELi3EEENS4_18smem_ptr_flag_bitsILi8EEENSK_INS5_IJS1N_SG_EEENS5_IJSG_SB_EEEEEEEvS1V_EENS_8epilogue10collective6detail29Sm90TmaWarpSpecializedAdapterINS26_15DefaultEpilogueIfNS5_IJSB_llEEES2A_NS25_6thread17LinearCombinationIfLi1EffLNS2B_9ScaleType4KindE0ELNS_15FloatRoundStyleE2EfEENS1_15EpilogueDefaultEEEEEvvEEEEvNT_6ParamsE)
        .other          _ZN7cutlass13device_kernelINS_4gemm6kernel13GemmUniversalIN4cute5tupleIJiiiiEEENS1_10collective13CollectiveMmaINS1_43MainloopSm90TmaGmmaWarpSpecializedSparseFP8ILi12ENS5_IJNS4_1CILi1EEENSA_ILi2EEESB_EEENS1_35KernelTmaWarpSpecializedCooperativeEEENS5_IJNSA_ILi128EEENSA_ILi64EEESG_EEENS_12float_e4m3_tENS5_IJNS4_6LayoutINS5_IJiNS5_IJSC_iEEEiEEENS5_IJlNS5_IJSB_SC_EEElEEEEENSK_INS5_IJNS5_IJSH_iEEENS5_IJSG_iEEEiEEENS5_IJNS5_IJSG_NSA_ILi8192EEEEEENS5_IJSB_lEEElEEEEEEEESJ_NS5_IJlSB_lEEENS4_8TiledMMAINS4_8MMA_AtomIJNS4_4SM904GMMA6SPARSE31GMMA_64x64x64_F32E4M3E4M3_SS_TNILNS13_7ScaleInE1ELS16_1ELNS13_9SparseSelE0EEEEEENSK_INS5_IJSC_SB_SB_EEENS5_IJSB_NSA_ILi0EEES1B_EEEEENS5_IJNS4_10UnderscoreES1E_S1E_EEEEENS4_23SM90_TMA_LOAD_MULTICASTENS4_14ComposedLayoutINS4_7SwizzleILi2ELi4ELi3EEENS4_25smem_sparse_ptr_flag_bitsILi2ELi8EEENSK_INS5_IJNS5_IJSB_NSA_ILi8EEEEEENS5_IJSC_SH_EEEEEENS5_IJNS5_IJS1B_SG_EEESN_EEEEEEEvNS4_8identityENS4_13SM90_TMA_LOADENS1I_INS1J_ILi3ELi4ELi3EEENS4_18smem_ptr_flag_bitsILi8EEENSK_INS5_IJS1N_SG_EEENS5_IJSG_SB_EEEEEEEvS1V_EENS_8epilogue10collective6detail29Sm90TmaWarpSpecializedAdapterINS26_15DefaultEpilogueIfNS5_IJSB_llEEES2A_NS25_6thread17LinearCombinationIfLi1EffLNS2B_9ScaleType4KindE0ELNS_15FloatRoundStyleE2EfEENS1_15EpilogueDefaultEEEEEvvEEEEvNT_6ParamsE,@"STO_CUDA_ENTRY STV_DEFAULT"
_ZN7cutlass13device_kernelINS_4gemm6kernel13GemmUniversalIN4cute5tupleIJiiiiEEENS1_10collective13CollectiveMmaINS1_43MainloopSm90TmaGmmaWarpSpecializedSparseFP8ILi12ENS5_IJNS4_1CILi1EEENSA_ILi2EEESB_EEENS1_35KernelTmaWarpSpecializedCooperativeEEENS5_IJNSA_ILi128EEENSA_ILi64EEESG_EEENS_12float_e4m3_tENS5_IJNS4_6LayoutINS5_IJiNS5_IJSC_iEEEiEEENS5_IJlNS5_IJSB_SC_EEElEEEEENSK_INS5_IJNS5_IJSH_iEEENS5_IJSG_iEEEiEEENS5_IJNS5_IJSG_NSA_ILi8192EEEEEENS5_IJSB_lEEElEEEEEEEESJ_NS5_IJlSB_lEEENS4_8TiledMMAINS4_8MMA_AtomIJNS4_4SM904GMMA6SPARSE31GMMA_64x64x64_F32E4M3E4M3_SS_TNILNS13_7ScaleInE1ELS16_1ELNS13_9SparseSelE0EEEEEENSK_INS5_IJSC_SB_SB_EEENS5_IJSB_NSA_ILi0EEES1B_EEEEENS5_IJNS4_10UnderscoreES1E_S1E_EEEEENS4_23SM90_TMA_LOAD_MULTICASTENS4_14ComposedLayoutINS4_7SwizzleILi2ELi4ELi3EEENS4_25smem_sparse_ptr_flag_bitsILi2ELi8EEENSK_INS5_IJNS5_IJSB_NSA_ILi8EEEEEENS5_IJSC_SH_EEEEEENS5_IJNS5_IJS1B_SG_EEESN_EEEEEEEvNS4_8identityENS4_13SM90_TMA_LOADENS1I_INS1J_ILi3ELi4ELi3EEENS4_18smem_ptr_flag_bitsILi8EEENSK_INS5_IJS1N_SG_EEENS5_IJSG_SB_EEEEEEEvS1V_EENS_8epilogue10collective6detail29Sm90TmaWarpSpecializedAdapterINS26_15DefaultEpilogueIfNS5_IJSB_llEEES2A_NS25_6thread17LinearCombinationIfLi1EffLNS2B_9ScaleType4KindE0ELNS_15FloatRoundStyleE2EfEENS1_15EpilogueDefaultEEEEEvvEEEEvNT_6ParamsE:
[----:B------:R-:W-:Y:S01]  /*0000*/  LDC R1, c[0x0][0x28] ;  /* 0x00000a00ff017b82 */ /* 0x000fe20000000800 */
[----:B------:R-:W0:Y:S01]  /*0010*/  S2R R0, SR_TID.X ;  /* 0x0000000000007919 */ /* 0x000e220000002100 */
[----:B------:R-:W-:Y:S01]  /*0020*/  ELECT P0, URZ, PT ;  /* 0x00000000003f782f */ /* 0x000fe20003800000 */
[----:B------:R-:W-:Y:S01]  /*0030*/  BSSY B0, `(.L_x_0) ;  /* 0x0000012000007945 */ /* 0x000fe20003800000 */
[--C-:B0-----:R-:W-:Y:S02]  /*0040*/  SHF.R.U32.HI R2, RZ, 0x5, R0.reuse ;  /* 0x00000005ff027819 */ /* 0x101fe40000011600 */
[----:B------:R-:W-:-:S03]  /*0050*/  SHF.R.U32.HI R6, RZ, 0x7, R0 ;  /* 0x00000007ff067819 */ /* 0x000fc60000011600 */
[----:B------:R-:W0:Y:S04]  /*0060*/  SHFL.IDX PT, R7, R2, RZ, 0x1f ;  /* 0x00001fff02077589 */ /* 0x000e2800000e0000 */
[----:B------:R1:W2:Y:S01]  /*0070*/  SHFL.IDX PT, R4, R6, RZ, 0x1f ;  /* 0x00001fff06047589 */ /* 0x0002a200000e0000 */
[----:B0-----:R-:W-:-:S13]  /*0080*/  ISETP.NE.OR P0, PT, R7, RZ, !P0 ;  /* 0x000000ff0700720c */ /* 0x001fda0004705670 */
[----:B-12---:R-:W-:Y:S05]  /*0090*/  @P0 BRA `(.L_x_1) ;  /* 0x00000000002c0947 */ /* 0x006fea0003800000 */
[----:B------:R-:W-:Y:S02]  /*00a0*/  ULDC.64 UR4, c[0x0][0x198] ;  /* 0x0000660000047ab9 */ /* 0x000fe40000000a00 */
[----:B------:R-:W-:Y:S02]  /*00b0*/  UIADD3 UR6, UP0, UR4, 0xf0, URZ ;  /* 0x000000f004067890 */ /* 0x000fe4000ff1e03f */
[----:B------:R-:W-:Y:S02]  /*00c0*/  UIADD3 UR8, UP1, UR4, 0x1f0, URZ ;  /* 0x000001f004087890 */ /* 0x000fe4000ff3e03f */
[----:B------:R-:W-:Y:S02]  /*00d0*/  UIADD3 UR4, UP2, UR4, 0x2f0, URZ ;  /* 0x000002f004047890 */ /* 0x000fe4000ff5e03f */
[----:B------:R-:W-:Y:S02]  /*00e0*/  UIADD3.X UR7, URZ, UR5, URZ, UP0, !UPT ;  /* 0x000000053f077290 */ /* 0x000fe400087fe43f */
[----:B------:R-:W-:-:S02]  /*00f0*/  UIADD3.X UR9, URZ, UR5, URZ, UP1, !UPT ;  /* 0x000000053f097290 */ /* 0x000fc40008ffe43f */
[----:B------:R-:W-:-:S05]  /*0100*/  UIADD3.X UR5, URZ, UR5, URZ, UP2, !UPT ;  /* 0x000000053f057290 */ /* 0x000fca00097fe43f */
[----:B------:R0:W-:Y:S02]  /*0110*/  UTMACCTL.PF [UR6] ;  /* 0x00000000060079b9 */ /* 0x0001e40008040000 */
[----:B------:R0:W-:Y:S02]  /*0120*/  UTMACCTL.PF [UR8] ;  /* 0x00000000080079b9 */ /* 0x0001e40008040000 */
[----:B------:R0:W-:Y:S02]  /*0130*/  UTMACCTL.PF [UR4] ;  /* 0x00000000040079b9 */ /* 0x0001e40008040000 */
[----:B0-----:R-:W-:Y:S01]  /*0140*/  NOP ;  /* 0x0000000000007918 */ /* 0x001fe20000000000 */
.L_x_1:
[----:B------:R-:W-:Y:S05]  /*0150*/  BSYNC B0 ;  /* 0x0000000000007941 */ /* 0x000fea0003800000 */
.L_x_0:
[----:B------:R-:W0:Y:S02]  /*0160*/  SHFL.IDX PT, R3, R2, RZ, 0x1f ;  /* 0x00001fff02037589 */ /* 0x000e2400000e0000 */
[----:B0-----:R-:W-:-:S13]  /*0170*/  ISETP.NE.AND P0, PT, R3, RZ, PT ;  /* 0x000000ff0300720c */ /* 0x001fda0003f05270 */
[----:B------:R-:W-:Y:S05]  /*0180*/  @P0 BRA `(.L_x_2) ;  /* 0x0000000000a40947 */ /* 0x000fea0003800000 */
[----:B------:R-:W-:Y:S01]  /*0190*/  ELECT P0, URZ, PT ;  /* 0x00000000003f782f */ /* 0x000fe20003800000 */
[----:B------:R-:W-:-:S12]  /*01a0*/  BSSY B0, `(.L_x_2) ;  /* 0x0000027000007945 */ /* 0x000fd80003800000 */
[----:B------:R-:W-:Y:S05]  /*01b0*/  @!P0 BRA `(.L_x_3) ;  /* 0x0000000000948947 */ /* 0x000fea0003800000 */
[----:B------:R-:W0:Y:S01]  /*01c0*/  S2UR UR8, SR_CgaCtaId ;  /* 0x00000000000879c3 */ /* 0x000e220000008800 */
[----:B------:R-:W-:Y:S01]  /*01d0*/  UMOV UR4, 0x400 ;  /* 0x0000040000047882 */ /* 0x000fe20000000000 */
[----:B------:R-:W-:Y:S01]  /*01e0*/  UMOV UR5, 0x1 ;  /* 0x0000000100057882 */ /* 0x000fe20000000000 */
[----:B------:R-:W-:Y:S02]  /*01f0*/  UMOV UR6, 0x4 ;  /* 0x0000000400067882 */ /* 0x000fe40000000000 */
[----:B------:R-:W-:-:S04]  /*0200*/  UIADD3 UR6, -UR6, 0x100000, URZ ;  /* 0x0010000006067890 */ /* 0x000fc8000fffe13f */
[----:B------:R-:W-:Y:S02]  /*0210*/  USHF.L.U32 UR7, UR6, 0xb, URZ ;  /* 0x0000000b06077899 */ /* 0x000fe4000800063f */
[----:B------:R-:W-:Y:S02]  /*0220*/  USHF.L.U32 UR6, UR6, 0x1, URZ ;  /* 0x0000000106067899 */ /* 0x000fe4000800063f */
[----:B0-----:R-:W-:Y:S02]  /*0230*/  ULEA UR8, UR8, UR4, 0x18 ;  /* 0x0000000408087291 */ /* 0x001fe4000f8ec03f */
[----:B------:R-:W-:-:S04]  /*0240*/  UIADD3 UR4, -UR5, 0x100000, URZ ;  /* 0x0010000005047890 */ /* 0x000fc8000fffe13f */
[----:B------:R-:W-:Y:S02]  /*0250*/  USHF.L.U32 UR5, UR4, 0xb, URZ ;  /* 0x0000000b04057899 */ /* 0x000fe4000800063f */
[----:B------:R-:W-:Y:S01]  /*0260*/  USHF.L.U32 UR4, UR4, 0x1, URZ ;  /* 0x0000000104047899 */ /* 0x000fe2000800063f */
[----:B------:R-:W0:Y:S11]  /*0270*/  FENCE.VIEW.ASYNC.S ;  /* 0x00000000000073c6 */ /* 0x000e360000000000 */
[----:B0-----:R0:W1:Y:S01]  /*0280*/  SYNCS.EXCH.64 URZ, [UR8], UR4 ;  /* 0x00000004083f75b2 */ /* 0x0010620008000100 */
[----:B------:R0:W2:Y:S01]  /*0290*/  SYNCS.EXCH.64 URZ, [UR8+0x60], UR6 ;  /* 0x00006006083f75b2 */ /* 0x0000a20008000100 */
[----:B------:R0:W3:Y:S01]  /*02a0*/  SYNCS.EXCH.64 URZ, [UR8+0x8], UR4 ;  /* 0x00000804083f75b2 */ /* 0x0000e20008000100 */
[----:B------:R0:W4:Y:S01]  /*02b0*/  SYNCS.EXCH.64 URZ, [UR8+0x68], UR6 ;  /* 0x00006806083f75b2 */ /* 0x0001220008000100 */
[----:B------:R0:W0:Y:S01]  /*02c0*/  SYNCS.EXCH.64 URZ, [UR8+0x10], UR4 ;  /* 0x00001004083f75b2 */ /* 0x0000220008000100 */
        /* <DEDUP_REMOVED lines=19> */
[----:B-1----:R-:W-:Y:S01]  /*0400*/  NOP ;  /* 0x0000000000007918 */ /* 0x002fe20000000000 */
.L_x_3:
[----:B0-----:R-:W-:Y:S05]  /*0410*/  BSYNC B0 ;  /* 0x0000000000007941 */ /* 0x001fea0003800000 */
.L_x_2:
[----:B------:R-:W0:Y:S01]  /*0420*/  SHFL.IDX PT, R2, R2, RZ, 0x1f ;  /* 0x00001fff02027589 */ /* 0x000e2200000e0000 */
[----:B------:R-:W-:Y:S01]  /*0430*/  SHF.R.S32.HI R5, RZ, 0x1f, R0 ;  /* 0x0000001fff057819 */ /* 0x000fe20000011400 */
[----:B------:R-:W1:Y:S01]  /*0440*/  S2UR UR8, SR_CTAID.X ;  /* 0x00000000000879c3 */ /* 0x000e620000002500 */
[----:B------:R-:W-:Y:S01]  /*0450*/  ELECT P0, URZ, PT ;  /* 0x00000000003f782f */ /* 0x000fe20003800000 */
[----:B------:R-:W5:Y:S01]  /*0460*/  S2R R8, SR_CTAID.Y ;  /* 0x0000000000087919 */ /* 0x000f620000002600 */
[----:B------:R-:W-:Y:S01]  /*0470*/  LEA.HI R5, R5, R0, RZ, 0x7 ;  /* 0x0000000005057211 */ /* 0x000fe200078f38ff */
[----:B------:R-:W-:Y:S01]  /*0480*/  ULDC UR4, c[0x0][0x154] ;  /* 0x0000550000047ab9 */ /* 0x000fe20000000800 */
[----:B------:R-:W-:Y:S01]  /*0490*/  VIADD R16, R4, 0xffffffff ;  /* 0xffffffff04107836 */ /* 0x000fe20000000000 */
[----:B------:R-:W-:Y:S01]  /*04a0*/  NOP ;  /* 0x0000000000007918 */ /* 0x000fe20000000000 */
[----:B------:R-:W-:Y:S01]  /*04b0*/  LOP3.LUT R5, R5, 0xffffff80, RZ, 0xc0, !PT ;  /* 0xffffff8005057812 */ /* 0x000fe200078ec0ff */
[----:B------:R-:W2:Y:S01]  /*04c0*/  LDC R15, c[0x0][0x140] ;  /* 0x00005000ff0f7b82 */ /* 0x000ea20000000800 */
[----:B------:R-:W-:Y:S01]  /*04d0*/  NOP ;  /* 0x0000000000007918 */ /* 0x000fe20000000000 */
[----:B------:R-:W-:-:S02]  /*04e0*/  ISETP.GE.U32.AND P5, PT, R16, 0x2, PT ;  /* 0x000000021000780c */ /* 0x000fc40003fa6070 */
[----:B------:R-:W-:-:S05]  /*04f0*/  IMAD.IADD R5, R0, 0x1, -R5 ;  /* 0x0000000100057824 */ /* 0x000fca00078e0a05 */
[----:B------:R-:W-:Y:S02]  /*0500*/  SHF.R.S32.HI R10, RZ, 0x1f, R5 ;  /* 0x0000001fff0a7819 */ /* 0x000fe40000011405 */
[----:B------:R-:W-:Y:S02]  /*0510*/  LOP3.LUT P2, RZ, R5, 0x7, RZ, 0xc0, !PT ;  /* 0x0000000705ff7812 */ /* 0x000fe4000784c0ff */
[----:B------:R-:W-:Y:S02]  /*0520*/  LEA.HI R10, R10, R5, RZ, 0x3 ;  /* 0x000000050a0a7211 */ /* 0x000fe400078f18ff */
[----:B0-----:R-:W-:Y:S02]  /*0530*/  ISETP.NE.OR P0, PT, R2, RZ, !P0 ;  /* 0x000000ff0200720c */ /* 0x001fe40004705670 */
[--C-:B------:R-:W-:Y:S02]  /*0540*/  SHF.R.S32.HI R2, RZ, 0x3, R10.reuse ;  /* 0x00000003ff027819 */ /* 0x100fe4000001140a */
[----:B------:R-:W-:-:S02]  /*0550*/  SHF.R.S32.HI R11, RZ, 0x1f, R10 ;  /* 0x0000001fff0b7819 */ /* 0x000fc4000001140a */
[----:B------:R-:W-:Y:S02]  /*0560*/  SHF.R.S32.HI R10, RZ, 0x1f, R3 ;  /* 0x0000001fff0a7819 */ /* 0x000fe40000011403 */
[----:B------:R-:W-:Y:S02]  /*0570*/  LEA.HI R11, R11, R2, RZ, 0x2 ;  /* 0x000000020b0b7211 */ /* 0x000fe400078f10ff */
[----:B------:R-:W-:Y:S02]  /*0580*/  LEA.HI R10, R10, R3, RZ, 0x2 ;  /* 0x000000030a0a7211 */ /* 0x000fe400078f10ff */
[----:B-----5:R-:W-:Y:S01]  /*0590*/  I2FP.F32.U32 R13, R8 ;  /* 0x00000008000d7245 */ /* 0x020fe20000201000 */
[----:B------:R-:W-:Y:S01]  /*05a0*/  VOTEU.ALL UP0, P0 ;  /* 0x00000000003f7886 */ /* 0x000fe20000000000 */
[----:B------:R-:W-:Y:S01]  /*05b0*/  LOP3.LUT R12, R10, 0x3ffffffc, RZ, 0xc0, !PT ;  /* 0x3ffffffc0a0c7812 */ /* 0x000fe200078ec0ff */
[----:B------:R-:W-:Y:S01]  /*05c0*/  VOTEU.ALL UP1, P0 ;  /* 0x00000000003f7886 */ /* 0x000fe20000020000 */
[----:B------:R-:W-:Y:S01]  /*05d0*/  LOP3.LUT R11, R11, 0xfffffffc, RZ, 0xc0, !PT ;  /* 0xfffffffc0b0b7812 */ /* 0x000fe200078ec0ff */
[----:B------:R-:W-:Y:S01]  /*05e0*/  FMUL R14, R13, UR4 ;  /* 0x000000040d0e7c20 */ /* 0x000fe20008400000 */
[----:B------:R-:W0:Y:S01]  /*05f0*/  @!UP0 S2UR UR7, SR_CgaCtaId ;  /* 0x00000000000789c3 */ /* 0x000e220000008800 */
[----:B------:R-:W-:Y:S01]  /*0600*/  IMAD.IADD R3, R3, 0x1, -R12 ;  /* 0x0000000103037824 */ /* 0x000fe200078e0a0c */
[----:B-1----:R-:W-:Y:S01]  /*0610*/  I2FP.F32.U32 R12, UR8 ;  /* 0x00000008000c7c45 */ /* 0x002fe20008201000 */
[----:B------:R-:W-:Y:S01]  /*0620*/  IMAD.IADD R10, R2, 0x1, -R11 ;  /* 0x00000001020a7824 */ /* 0x000fe200078e0a0b */
[----:B------:R-:W-:Y:S01]  /*0630*/  ULDC UR4, c[0x0][0x150] ;  /* 0x0000540000047ab9 */ /* 0x000fe20000000800 */
[----:B------:R-:W-:Y:S01]  /*0640*/  SHF.R.S32.HI R2, RZ, 0x1f, R7 ;  /* 0x0000001fff027819 */ /* 0x000fe20000011407 */
[----:B------:R-:W1:Y:S01]  /*0650*/  F2I.U32.TRUNC.NTZ R14, R14 ;  /* 0x0000000e000e7305 */ /* 0x000e62000020f000 */
[----:B------:R-:W-:Y:S01]  /*0660*/  FMUL R12, R12, UR4 ;  /* 0x000000040c0c7c20 */ /* 0x000fe20008400000 */
[----:B------:R-:W5:Y:S01]  /*0670*/  LDC R11, c[0x0][0x148] ;  /* 0x00005200ff0b7b82 */ /* 0x000f620000000800 */
[----:B------:R-:W-:Y:S01]  /*0680*/  LEA.HI R2, R2, R7, RZ, 0x2 ;  /* 0x0000000702027211 */ /* 0x000fe200078f10ff */
[----:B------:R-:W-:Y:S01]  /*0690*/  IMAD R3, R3, 0x4, R10 ;  /* 0x0000000403037824 */ /* 0x000fe200078e020a */
[----:B------:R-:W-:Y:S01]  /*06a0*/  UMOV UR4, 0x20 ;  /* 0x0000002000047882 */ /* 0x000fe20000000000 */
[----:B------:R-:W-:Y:S01]  /*06b0*/  @!UP0 UMOV UR6, 0x400 ;  /* 0x0000040000068882 */ /* 0x000fe20000000000 */
[----:B------:R-:W-:Y:S01]  /*06c0*/  LOP3.LUT R2, R2, 0xfffffffc, RZ, 0xc0, !PT ;  /* 0xfffffffc02027812 */ /* 0x000fe200078ec0ff */
[----:B------:R-:W3:Y:S01]  /*06d0*/  F2I.U32.TRUNC.NTZ R12, R12 ;  /* 0x0000000c000c7305 */ /* 0x000ee2000020f000 */
[----:B------:R-:W-:Y:S01]  /*06e0*/  IMAD.SHL.U32 R10, R3, 0x4, RZ ;  /* 0x00000004030a7824 */ /* 0x000fe200078e00ff */
[----:B------:R-:W4:Y:S01]  /*06f0*/  LDC R13, c[0x0][0x144] ;  /* 0x00005100ff0d7b82 */ /* 0x000f220000000800 */
[----:B------:R-:W-:-:S04]  /*0700*/  @!UP0 UIADD3 UR4, -UR4, 0x100000, URZ ;  /* 0x0010000004048890 */ /* 0x000fc8000fffe13f */
[----:B------:R-:W-:Y:S02]  /*0710*/  @!UP0 USHF.L.U32 UR5, UR4, 0xb, URZ ;  /* 0x0000000b04058899 */ /* 0x000fe4000800063f */
[----:B------:R-:W-:Y:S01]  /*0720*/  @!UP0 USHF.L.U32 UR4, UR4, 0x1, URZ ;  /* 0x0000000104048899 */ /* 0x000fe2000800063f */
[----:B------:R-:W-:Y:S01]  /*0730*/  IMAD.IADD R7, R7, 0x1, -R2 ;  /* 0x0000000107077824 */ /* 0x000fe200078e0a02 */
[----:B--2---:R-:W-:Y:S01]  /*0740*/  ISETP.EQ.U32.AND P4, PT, R15, 0x1, PT ;  /* 0x000000010f00780c */ /* 0x004fe20003f82070 */
[----:B-1----:R-:W-:Y:S01]  /*0750*/  IMAD.MOV R20, RZ, RZ, -R14 ;  /* 0x000000ffff147224 */ /* 0x002fe200078e0a0e */
[----:B------:R-:W-:Y:S01]  /*0760*/  LOP3.LUT R3, R3, 0xc, R10, 0x78, !PT ;  /* 0x0000000c03037812 */ /* 0x000fe200078e780a */
[----:B0-----:R-:W-:Y:S01]  /*0770*/  @!UP0 ULEA UR6, UR7, UR6, 0x18 ;  /* 0x0000000607068291 */ /* 0x001fe2000f8ec03f */
[----:B------:R-:W-:Y:S01]  /*0780*/  ISETP.NE.AND P1, PT, R7, 0x3, PT ;  /* 0x000000030700780c */ /* 0x000fe20003f25270 */
[----:B------:R-:W-:Y:S01]  /*0790*/  VOTEU.ALL UP0, P0 ;  /* 0x00000000003f7886 */ /* 0x000fe20000000000 */
[----:B------:R-:W-:Y:S01]  /*07a0*/  ISETP.LT.U32.AND P0, PT, R3, 0x2, !P2 ;  /* 0x000000020300780c */ /* 0x000fe20005701070 */
[----:B---3--:R-:W-:Y:S01]  /*07b0*/  IMAD.MOV R12, RZ, RZ, -R12 ;  /* 0x000000ffff0c7224 */ /* 0x008fe200078e0a0c */
[----:B------:R-:W-:Y:S01]  /*07c0*/  ISETP.EQ.OR P1, PT, R7, RZ, !P1 ;  /* 0x000000ff0700720c */ /* 0x000fe20004f22670 */
[----:B-----5:R-:W-:Y:S01]  /*07d0*/  IMAD R2, R11, R20, R8 ;  /* 0x000000140b027224 */ /* 0x020fe200078e0208 */
[----:B------:R-:W-:-:S02]  /*07e0*/  ISETP.NE.AND P2, PT, R4, RZ, PT ;  /* 0x000000ff0400720c */ /* 0x000fc40003f45270 */
[----:B------:R-:W-:Y:S01]  /*07f0*/  ISETP.EQ.AND P1, PT, R4, RZ, P1 ;  /* 0x000000ff0400720c */ /* 0x000fe20000f22270 */
[----:B------:R-:W0:Y:S02]  /*0800*/  FENCE.VIEW.ASYNC.S ;  /* 0x00000000000073c6 */ /* 0x000e240000000000 */
[----:B0-----:R0:W1:Y:S01]  /*0810*/  @!UP0 SYNCS.EXCH.64 URZ, [UR6+0xd0], UR4 ;  /* 0x0000d004063f85b2 */ /* 0x0010620008000100 */
[----:B------:R-:W-:Y:S02]  /*0820*/  ISETP.NE.AND P3, PT, R2, R3, PT ;  /* 0x000000030200720c */ /* 0x000fe40003f65270 */
[----:B------:R-:W-:Y:S01]  /*0830*/  SEL R2, RZ, 0x1, !P1 ;  /* 0x00000001ff027807 */ /* 0x000fe20004800000 */
[----:B----4-:R-:W-:-:S03]  /*0840*/  IMAD R10, R13, R12, UR8 ;  /* 0x000000080d0a7e24 */ /* 0x010fc6000f8e020c */
[----:B------:R-:W-:Y:S02]  /*0850*/  SEL R2, R2, 0x2, P5 ;  /* 0x0000000202027807 */ /* 0x000fe40002800000 */
[----:B------:R-:W-:-:S04]  /*0860*/  ISETP.EQ.OR P3, PT, R10, RZ, !P3 ;  /* 0x000000ff0a00720c */ /* 0x000fc80005f62670 */
[----:B------:R-:W-:Y:S01]  /*0870*/  PLOP3.LUT P0, PT, P0, P3, PT, 0x80, 0x0 ;  /* 0x000000000000781c */ /* 0x000fe20000707070 */
[----:B------:R0:W2:Y:S01]  /*0880*/  @!UP1 SYNCS.EXCH.64 URZ, [UR6+0xd8], UR4 ;  /* 0x0000d804063f95b2 */ /* 0x0000a20008000100 */
[----:B------:R-:W-:Y:S01]  /*0890*/  NOP ;  /* 0x0000000000007918 */ /* 0x000fe20000000000 */
[----:B------:R-:W-:Y:S10]  /*08a0*/  @!P4 BRA `(.L_x_4) ;  /* 0x000000000008c947 */ /* 0x000ff40003800000 */
[----:B-12---:R-:W-:Y:S01]  /*08b0*/  UCGABAR_ARV ;  /* 0x00000000000079c7 */ /* 0x006fe20008000000 */
[----:B------:R-:W-:Y:S05]  /*08c0*/  BRA `(.L_x_5) ;  /* 0x0000000000047947 */ /* 0x000fea0003800000 */
.L_x_4:
[----:B-12---:R-:W-:Y:S01]  /*08d0*/  NOP ;  /* 0x0000000000007918 */ /* 0x006fe20000000000 */
.L_x_5:
[----:B------:R-:W1:Y:S01]  /*08e0*/  LDC R4, c[0x0][0x75c] ;  /* 0x0001d700ff047b82 */ /* 0x000e620000000800 */
[----:B------:R-:W-:Y:S01]  /*08f0*/  IMAD.MOV.U32 R5, RZ, RZ, RZ ;  /* 0x000000ffff057224 */ /* 0x000fe200078e00ff */
[----:B-1----:R-:W-:Y:S01]  /*0900*/  ISETP.NE.AND P3, PT, R4, 0x1, PT ;  /* 0x000000010400780c */ /* 0x002fe20003f65270 */
[----:B------:R-:W-:-:S12]  /*0910*/  IMAD.U32 R4, RZ, RZ, UR8 ;  /* 0x00000008ff047e24 */ /* 0x000fd8000f8e00ff */
[----:B------:R-:W1:Y:S01]  /*0920*/  @P3 LDC R15, c[0x0][0x10] ;  /* 0x00000400ff0f3b82 */ /* 0x000e620000000800 */
[----:B------:R-:W-:Y:S02]  /*0930*/  @P3 IMAD.MOV.U32 R9, RZ, RZ, RZ ;  /* 0x000000ffff093224 */ /* 0x000fe400078e00ff */
[----:B------:R-:W-:-:S05]  /*0940*/  @P3 IMAD.MOV.U32 R17, RZ, RZ, RZ ;  /* 0x000000ffff113224 */ /* 0x000fca00078e00ff */
[----:B------:R-:W2:Y:S01]  /*0950*/  @!P3 LDC R13, c[0x0][0xc] ;  /* 0x00000300ff0dbb82 */ /* 0x000ea20000000800 */
[----:B-1----:R-:W-:-:S04]  /*0960*/  @P3 IMAD.WIDE.U32 R14, R15, UR8, R8 ;  /* 0x000000080f0e3c25 */ /* 0x002fc8000f8e0008 */
[----:B--2---:R-:W-:-:S04]  /*0970*/  @!P3 IMAD.WIDE.U32 R12, R8, R13, R4 ;  /* 0x0000000d080cb225 */ /* 0x004fc800078e0004 */
[----:B------:R-:W-:Y:S02]  /*0980*/  @P3 IMAD.MOV.U32 R4, RZ, RZ, R14 ;  /* 0x000000ffff043224 */ /* 0x000fe400078e000e */
[----:B------:R-:W-:Y:S02]  /*0990*/  @P3 IMAD.IADD R5, R15, 0x1, R17 ;  /* 0x000000010f053824 */ /* 0x000fe400078e0211 */
[----:B------:R-:W-:Y:S02]  /*09a0*/  @!P3 IMAD.MOV.U32 R4, RZ, RZ, R12 ;  /* 0x000000ffff04b224 */ /* 0x000fe400078e000c */
[----:B------:R-:W-:Y:S01]  /*09b0*/  @!P3 IMAD.MOV.U32 R5, RZ, RZ, R13 ;  /* 0x000000ffff05b224 */ /* 0x000fe200078e000d */
[----:B------:R-:W-:Y:S06]  /*09c0*/  @!P4 BRA `(.L_x_6) ;  /* 0x00000000000cc947 */ /* 0x000fec0003800000 */
[----:B------:R-:W-:Y:S01]  /*09d0*/  UCGABAR_WAIT ;  /* 0x0000000000007dc7 */ /* 0x000fe20008000000 */
[----:B------:R-:W-:Y:S01]  /*09e0*/  CCTL.IVALL ;  /* 0x00000000ff00798f */ /* 0x000fe20002000000 */
[----:B------:R-:W-:Y:S05]  /*09f0*/  BRA `(.L_x_7) ;  /* 0x0000000000047947 */ /* 0x000fea0003800000 */
.L_x_6:
[----:B------:R-:W-:Y:S06]  /*0a00*/  BAR.SYNC.DEFER_BLOCKING 0x0 ;  /* 0x0000000000007b1d */ /* 0x000fec0000010000 */
.L_x_7:
[----:B------:R-:W-:Y:S05]  /*0a10*/  @!P2 BRA `(.L_x_8) ;  /* 0x000000440070a947 */ /* 0x000fea0003800000 */
[----:B------:R-:W-:-:S13]  /*0a20*/  ISETP.GT.U32.AND P1, PT, R16, 0x1, PT ;  /* 0x000000011000780c */ /* 0x000fda0003f24070 */
[----:B0-----:R-:W-:Y:S05]  /*0a30*/  @P1 EXIT ;  /* 0x000000000000194d */ /* 0x001fea0003800000 */
[----:B------:R-:W-:Y:S01]  /*0a40*/  ULDC.64 UR4, c[0x0][0x750] ;  /* 0x0001d40000047ab9 */ /* 0x000fe20000000a00 */
[----:B------:R-:W-:Y:S01]  /*0a50*/  PRMT R12, RZ, 0x7610, R12 ;  /* 0x00007610ff0c7816 */ /* 0x000fe2000000000c */
[----:B------:R-:W-:Y:S01]  /*0a60*/  IMAD.MOV.U32 R13, RZ, RZ, -0x1 ;  /* 0xffffffffff0d7424 */ /* 0x000fe200078e00ff */
[----:B------:R-:W-:Y:S01]  /*0a70*/  ISETP.GE.U32.AND P1, PT, R4, UR4, PT ;  /* 0x0000000404007c0c */ /* 0x000fe2000bf26070 */
[----:B------:R-:W-:Y:S02]  /*0a80*/  IMAD.MOV.U32 R17, RZ, RZ, -0x1 ;  /* 0xffffffffff117424 */ /* 0x000fe400078e00ff */
[----:B------:R-:W-:Y:S01]  /*0a90*/  IMAD.MOV.U32 R15, RZ, RZ, -0x1 ;  /* 0xffffffffff0f7424 */ /* 0x000fe200078e00ff */
[----:B------:R-:W-:-:S13]  /*0aa0*/  ISETP.GE.U32.AND.EX P1, PT, R5, UR5, PT, P1 ;  /* 0x0000000505007c0c */ /* 0x000fda000bf26110 */
[----:B------:R-:W-:Y:S05]  /*0ab0*/  @P1 BRA `(.L_x_9) ;  /* 0x0000000400281947 */ /* 0x000fea0003800000 */
[----:B------:R-:W0:Y:S01]  /*0ac0*/  LDC.64 R22, c[0x0][0x728] ;  /* 0x0001ca00ff167b82 */ /* 0x000e220000000a00 */
[----:B------:R-:W-:Y:S02]  /*0ad0*/  IMAD.MOV.U32 R12, RZ, RZ, R4 ;  /* 0x000000ffff0c7224 */ /* 0x000fe400078e0004 */
[----:B------:R-:W-:-:S05]  /*0ae0*/  IMAD.MOV.U32 R13, RZ, RZ, R5 ;  /* 0x000000ffff0d7224 */ /* 0x000fca00078e0005 */
[----:B------:R-:W1:Y:S08]  /*0af0*/  LDC R18, c[0x0][0x730] ;  /* 0x0001cc00ff127b82 */ /* 0x000e700000000800 */
[----:B------:R-:W2:Y:S01]  /*0b00*/  LDC.64 R24, c[0x0][0x720] ;  /* 0x0001c800ff187b82 */ /* 0x000ea20000000a00 */
[----:B0-----:R-:W-:-:S04]  /*0b10*/  ISETP.NE.U32.AND P1, PT, R22, RZ, PT ;  /* 0x000000ff1600720c */ /* 0x001fc80003f25070 */
[----:B------:R-:W-:-:S13]  /*0b20*/  ISETP.NE.AND.EX P1, PT, R23, RZ, PT, P1 ;  /* 0x000000ff1700720c */ /* 0x000fda0003f25310 */
[----:B-12---:R-:W-:Y:S05]  /*0b30*/  @!P1 BRA `(.L_x_10) ;  /* 0x0000000000289947 */ /* 0x006fea0003800000 */
[----:B------:R-:W0:Y:S02]  /*0b40*/  LDC R7, c[0x0][0x734] ;  /* 0x0001cd00ff077b82 */ /* 0x000e240000000800 */
[----:B0-----:R-:W-:-:S05]  /*0b50*/  IADD3 R7, P1, R4, R7, RZ ;  /* 0x0000000704077210 */ /* 0x001fca0007f3e0ff */
[----:B------:R-:W-:-:S04]  /*0b60*/  IMAD.X R19, RZ, RZ, R5, P1 ;  /* 0x000000ffff137224 */ /* 0x000fc800008e0605 */
[----:B------:R-:W-:-:S04]  /*0b70*/  IMAD.WIDE.U32 R12, R19, R22, RZ ;  /* 0x00000016130c7225 */ /* 0x000fc800078e00ff */
[----:B------:R-:W-:-:S04]  /*0b80*/  IMAD.WIDE.U32 R14, P1, R7, R23, R12 ;  /* 0x00000017070e7225 */ /* 0x000fc8000782000c */
[----:B------:R-:W-:-:S04]  /*0b90*/  IMAD.WIDE.U32 R12, R7, R22, RZ ;  /* 0x00000016070c7225 */ /* 0x000fc800078e00ff */
[----:B------:R-:W-:Y:S01]  /*0ba0*/  IMAD.X R17, RZ, RZ, RZ, P1 ;  /* 0x000000ffff117224 */ /* 0x000fe200008e06ff */
[----:B------:R-:W-:Y:S01]  /*0bb0*/  IADD3 RZ, P1, R13, R14, RZ ;  /* 0x0000000e0dff7210 */ /* 0x000fe20007f3e0ff */
[----:B------:R-:W-:-:S04]  /*0bc0*/  IMAD.MOV.U32 R16, RZ, RZ, R15 ;  /* 0x000000ffff107224 */ /* 0x000fc800078e000f */
[----:B------:R-:W-:-:S08]  /*0bd0*/  IMAD.WIDE.U32.X R12, R19, R23, R16, P1 ;  /* 0x00000017130c7225 */ /* 0x000fd000008e0410 */
.L_x_10:
[----:B------:R-:W0:Y:S01]  /*0be0*/  LDC.64 R28, c[0x0][0x740] ;  /* 0x0001d000ff1c7b82 */ /* 0x000e220000000a00 */
[--C-:B------:R-:W-:Y:S01]  /*0bf0*/  SHF.R.U64 R27, R12, R18, R13.reuse ;  /* 0x000000120c1b7219 */ /* 0x100fe2000000120d */
[----:B------:R-:W-:Y:S01]  /*0c00*/  IMAD R31, R11, R20, R8 ;  /* 0x000000140b1f7224 */ /* 0x000fe200078e0208 */
[----:B------:R-:W-:Y:S01]  /*0c10*/  SHF.R.U32.HI R7, RZ, R18, R13 ;  /* 0x00000012ff077219 */ /* 0x000fe2000001160d */
[----:B------:R-:W-:Y:S01]  /*0c20*/  IMAD.MOV.U32 R23, RZ, RZ, 0x1 ;  /* 0x00000001ff177424 */ /* 0x000fe200078e00ff */
[----:B------:R-:W-:-:S03]  /*0c30*/  IADD3 R9, P1, RZ, -R27, RZ ;  /* 0x8000001bff097210 */ /* 0x000fc60007f3e0ff */
[----:B------:R-:W1:Y:S02]  /*0c40*/  LDC R22, c[0x0][0x718] ;  /* 0x0001c600ff167b82 */ /* 0x000e640000000800 */
[----:B------:R-:W-:Y:S02]  /*0c50*/  IMAD.X R7, RZ, RZ, ~R7, P1 ;  /* 0x000000ffff077224 */ /* 0x000fe400008e0e07 */
[----:B------:R-:W-:-:S04]  /*0c60*/  IMAD.WIDE.U32 R12, R9, R24, R4 ;  /* 0x00000018090c7225 */ /* 0x000fc800078e0004 */
[----:B------:R-:W2:Y:S01]  /*0c70*/  LDC R18, c[0x0][0x708] ;  /* 0x0001c200ff127b82 */ /* 0x000ea20000000800 */
[----:B------:R-:W-:Y:S02]  /*0c80*/  IMAD R14, R7, R24, RZ ;  /* 0x00000018070e7224 */ /* 0x000fe400078e02ff */
[----:B------:R-:W-:Y:S02]  /*0c90*/  IMAD.MOV.U32 R7, RZ, RZ, -0x1 ;  /* 0xffffffffff077424 */ /* 0x000fe400078e00ff */
[----:B------:R-:W-:-:S03]  /*0ca0*/  IMAD R9, R9, R25, R14 ;  /* 0x0000001909097224 */ /* 0x000fc600078e020e */
[----:B------:R-:W3:Y:S01]  /*0cb0*/  LDC R26, c[0x0][0x758] ;  /* 0x0001d600ff1a7b82 */ /* 0x000ee20000000800 */
[----:B------:R-:W-:Y:S01]  /*0cc0*/  IMAD.IADD R9, R13, 0x1, R9 ;  /* 0x000000010d097824 */ /* 0x000fe200078e0209 */
[----:B0-----:R-:W-:-:S04]  /*0cd0*/  ISETP.NE.U32.AND P1, PT, R28, RZ, PT ;  /* 0x000000ff1c00720c */ /* 0x001fc80003f25070 */
[----:B------:R-:W-:Y:S02]  /*0ce0*/  ISETP.NE.AND.EX P1, PT, R29, RZ, PT, P1 ;  /* 0x000000ff1d00720c */ /* 0x000fe40003f25310 */
[----:B------:R-:W0:Y:S01]  /*0cf0*/  LDC R24, c[0x0][0x700] ;  /* 0x0001c000ff187b82 */ /* 0x000e220000000800 */
[-CC-:B-1----:R-:W-:Y:S02]  /*0d00*/  SHF.R.U64 R16, R12, R22.reuse, R9.reuse ;  /* 0x000000160c107219 */ /* 0x182fe40000001209 */
[----:B------:R-:W-:-:S05]  /*0d10*/  SHF.R.U32.HI R9, RZ, R22, R9 ;  /* 0x00000016ff097219 */ /* 0x000fca0000011609 */
[----:B------:R-:W1:Y:S01]  /*0d20*/  LDC R19, c[0x0][0x748] ;  /* 0x0001d200ff137b82 */ /* 0x000e620000000800 */
[-CC-:B--2---:R-:W-:Y:S02]  /*0d30*/  SHF.R.U64 R22, R16, R18.reuse, R9.reuse ;  /* 0x0000001210167219 */ /* 0x184fe40000001209 */
[----:B------:R-:W-:-:S05]  /*0d40*/  SHF.R.U32.HI R9, RZ, R18, R9 ;  /* 0x00000012ff097219 */ /* 0x000fca0000011609 */
[----:B------:R-:W2:Y:S01]  /*0d50*/  LDC R21, c[0x0][0x738] ;  /* 0x0001ce00ff157b82 */ /* 0x000ea20000000800 */
[-CC-:B---3--:R-:W-:Y:S02]  /*0d60*/  SHF.R.U64 R18, R22, R26.reuse, R9.reuse ;  /* 0x0000001a16127219 */ /* 0x188fe40000001209 */
[-C--:B------:R-:W-:Y:S02]  /*0d70*/  SHF.L.U32 R7, R7, R26.reuse, RZ ;  /* 0x0000001a07077219 */ /* 0x080fe400000006ff */
[----:B------:R-:W-:Y:S01]  /*0d80*/  SHF.R.U32.HI R9, RZ, R26, R9 ;  /* 0x0000001aff097219 */ /* 0x000fe20000011609 */
[----:B------:R-:W-:Y:S01]  /*0d90*/  IMAD.MOV.U32 R8, RZ, RZ, R18 ;  /* 0x000000ffff087224 */ /* 0x000fe200078e0012 */
[----:B------:R-:W-:Y:S01]  /*0da0*/  LOP3.LUT R11, RZ, R7, RZ, 0x33, !PT ;  /* 0x00000007ff0b7212 */ /* 0x000fe200078e33ff */
[----:B------:R-:W3:Y:S01]  /*0db0*/  LDC R25, c[0x0][0x710] ;  /* 0x0001c400ff197b82 */ /* 0x000ee20000000800 */
[----:B------:R-:W-:Y:S05]  /*0dc0*/  @!P1 BRA `(.L_x_11) ;  /* 0x0000000000289947 */ /* 0x000fea0003800000 */
[----:B------:R-:W4:Y:S02]  /*0dd0*/  LDC R7, c[0x0][0x74c] ;  /* 0x0001d300ff077b82 */ /* 0x000f240000000800 */
[----:B----4-:R-:W-:-:S05]  /*0de0*/  IADD3 R7, P1, R18, R7, RZ ;  /* 0x0000000712077210 */ /* 0x010fca0007f3e0ff */
        /* <DEDUP_REMOVED lines=8> */
.L_x_11:
[----:B-1----:R-:W-:Y:S01]  /*0e70*/  SHF.R.U64 R9, R8, R19, R9 ;  /* 0x0000001308097219 */ /* 0x002fe20000001209 */
[----:B------:R-:W-:Y:S01]  /*0e80*/  IMAD.MOV.U32 R15, RZ, RZ, R27 ;  /* 0x000000ffff0f7224 */ /* 0x000fe200078e001b */
[----:B------:R-:W-:Y:S01]  /*0e90*/  LOP3.LUT R8, R22, R11, RZ, 0xc0, !PT ;  /* 0x0000000b16087212 */ /* 0x000fe200078ec0ff */
[----:B0-----:R-:W-:Y:S01]  /*0ea0*/  VIADD R11, R24, 0xffffffff ;  /* 0xffffffff180b7836 */ /* 0x001fe20000000000 */
[----:B------:R-:W-:Y:S01]  /*0eb0*/  SHF.L.U32 R7, R23, R26, RZ ;  /* 0x0000001a17077219 */ /* 0x000fe200000006ff */
[----:B------:R-:W-:Y:S01]  /*0ec0*/  IMAD.MOV R12, RZ, RZ, -R9 ;  /* 0x000000ffff0c7224 */ /* 0x000fe200078e0a09 */
[----:B------:R-:W-:Y:S02]  /*0ed0*/  SEL R10, R10, R31, !P3 ;  /* 0x0000001f0a0a7207 */ /* 0x000fe40005800000 */
[----:B------:R-:W-:Y:S01]  /*0ee0*/  LOP3.LUT R11, R16, R11, RZ, 0xc0, !PT ;  /* 0x0000000b100b7212 */ /* 0x000fe200078ec0ff */
[----:B------:R-:W-:Y:S02]  /*0ef0*/  IMAD R9, R7, R9, R8 ;  /* 0x0000000907097224 */ /* 0x000fe400078e0208 */
[----:B--2---:R-:W-:-:S02]  /*0f00*/  IMAD R7, R12, R21, R18 ;  /* 0x000000150c077224 */ /* 0x004fc400078e0212 */
[----:B---3--:R-:W-:Y:S02]  /*0f10*/  IMAD R10, R9, R25, R10 ;  /* 0x00000019090a7224 */ /* 0x008fe400078e020a */
[----:B------:R-:W-:Y:S02]  /*0f20*/  IMAD R7, R7, R24, R11 ;  /* 0x0000001807077224 */ /* 0x000fe400078e020b */
[----:B------:R-:W-:-:S03]  /*0f30*/  IMAD.MOV.U32 R12, RZ, RZ, 0x1 ;  /* 0x00000001ff0c7424 */ /* 0x000fc600078e00ff */
[----:B------:R-:W-:Y:S02]  /*0f40*/  SEL R17, R7, R10, !P3 ;  /* 0x0000000a07117207 */ /* 0x000fe40005800000 */
[----:B------:R-:W-:-:S07]  /*0f50*/  SEL R13, R10, R7, !P3 ;  /* 0x000000070a0d7207 */ /* 0x000fce0005800000 */
.L_x_9:
[----:B------:R-:W-:-:S08]  /*0f60*/  NOP ;  /* 0x0000000000007918 */ /* 0x000fd00000000000 */
[----:B------:R-:W0:Y:S02]  /*0f70*/  USETMAXREG.TRY_ALLOC.CTAPOOL UP0, 0xe8 ;  /* 0x000000e8000079c8 */ /* 0x000e240008000600 */
[----:B0-----:R-:W-:-:S13]  /*0f80*/  PLOP3.LUT P1, PT, PT, PT, UP0, 0x80, 0x0 ;  /* 0x000000000000781c */ /* 0x001fda0003f2f008 */
[----:B------:R-:W-:Y:S05]  /*0f90*/  @!P1 BRA `(.L_x_9) ;  /* 0xfffffffc00f09947 */ /* 0x000fea000383ffff */
[----:B------:R-:W-:Y:S01]  /*0fa0*/  ULDC.64 UR4, c[0x0][0x698] ;  /* 0x0001a60000047ab9 */ /* 0x000fe20000000a00 */
[----:B------:R-:W-:Y:S01]  /*0fb0*/  ULDC.64 UR16, c[0x0][0x208] ;  /* 0x0000820000107ab9 */ /* 0x000fe20000000a00 */
[----:B------:R-:W-:-:S04]  /*0fc0*/  ISETP.NE.U32.AND P1, PT, RZ, UR4, PT ;  /* 0x00000004ff007c0c */ /* 0x000fc8000bf25070 */
[----:B------:R-:W-:-:S13]  /*0fd0*/  ISETP.NE.AND.EX P1, PT, RZ, UR5, PT, P1 ;  /* 0x00000005ff007c0c */ /* 0x000fda000bf25310 */
[----:B------:R-:W-:Y:S05]  /*0fe0*/  @!P1 BRA `(.L_x_12) ;  /* 0x00000000001c9947 */ /* 0x000fea0003800000 */
[----:B------:R-:W0:Y:S02]  /*0ff0*/  LDC.64 R8, c[0x0][0x698] ;  /* 0x0001a600ff087b82 */ /* 0x000e240000000a00 */
[----:B0-----:R-:W2:Y:S02]  /*1000*/  LDG.E.64 R8, desc[UR16][R8.64] ;  /* 0x0000001008087981 */ /* 0x001ea4000c1e1b00 */
[----:B--2---:R-:W-:-:S04]  /*1010*/  ISETP.NE.U32.AND P1, PT, R8, RZ, PT ;  /* 0x000000ff0800720c */ /* 0x004fc80003f25070 */
[----:B------:R-:W-:-:S13]  /*1020*/  ISETP.NE.AND.EX P1, PT, R9, RZ, PT, P1 ;  /* 0x000000ff0900720c */ /* 0x000fda0003f25310 */
[----:B------:R-:W-:Y:S05]  /*1030*/  @!P1 BRA `(.L_x_12) ;  /* 0x0000000000089947 */ /* 0x000fea0003800000 */
[----:B------:R0:W5:Y:S01]  /*1040*/  LD.E R7, desc[UR16][R8.64] ;  /* 0x0000001008077980 */ /* 0x000162000c101900 */
[----:B------:R-:W-:Y:S05]  /*1050*/  BRA `(.L_x_13) ;  /* 0x0000000000207947 */ /* 0x000fea0003800000 */
.L_x_12:
[----:B------:R-:W-:Y:S02]  /*1060*/  ULDC.64 UR4, c[0x0][0x688] ;  /* 0x0001a20000047ab9 */ /* 0x000fe40000000a00 */
[----:B------:R-:W-:-:S04]  /*1070*/  ISETP.NE.U32.AND P1, PT, RZ, UR4, PT ;  /* 0x00000004ff007c0c */ /* 0x000fc8000bf25070 */
[----:B------:R-:W-:-:S13]  /*1080*/  ISETP.NE.AND.EX P1, PT, RZ, UR5, PT, P1 ;  /* 0x00000005ff007c0c */ /* 0x000fda000bf25310 */
[----:B------:R-:W-:Y:S05]  /*1090*/  @!P1 BRA `(.L_x_14) ;  /* 0x00000000000c9947 */ /* 0x000fea0003800000 */
[----:B------:R-:W0:Y:S02]  /*10a0*/  LDC.64 R8, c[0x0][0x688] ;  /* 0x0001a200ff087b82 */ /* 0x000e240000000a00 */
[----:B0-----:R1:W5:Y:S01]  /*10b0*/  LDG.E R7, desc[UR16][R8.64] ;  /* 0x0000001008077981 */ /* 0x001362000c1e1900 */
[----:B------:R-:W-:Y:S05]  /*10c0*/  BRA `(.L_x_13) ;  /* 0x0000000000047947 */ /* 0x000fea0003800000 */
.L_x_14:
[----:B------:R-:W2:Y:S02]  /*10d0*/  LDC R7, c[0x0][0x680] ;  /* 0x0001a000ff077b82 */ /* 0x000ea40000000800 */
.L_x_13:
[----:B------:R-:W-:Y:S02]  /*10e0*/  ULDC.64 UR4, c[0x0][0x6a0] ;  /* 0x0001a80000047ab9 */ /* 0x000fe40000000a00 */
[----:B------:R-:W-:-:S04]  /*10f0*/  ISETP.NE.U32.AND P1, PT, RZ, UR4, PT ;  /* 0x00000004ff007c0c */ /* 0x000fc8000bf25070 */
[----:B------:R-:W-:-:S13]  /*1100*/  ISETP.NE.AND.EX P1, PT, RZ, UR5, PT, P1 ;  /* 0x00000005ff007c0c */ /* 0x000fda000bf25310 */
[----:B------:R-:W-:Y:S05]  /*1110*/  @!P1 BRA `(.L_x_15) ;  /* 0x00000000001c9947 */ /* 0x000fea0003800000 */
[----:B01----:R-:W0:Y:S02]  /*1120*/  LDC.64 R8, c[0x0][0x6a0] ;  /* 0x0001a800ff087b82 */ /* 0x003e240000000a00 */
[----:B0-----:R-:W3:Y:S02]  /*1130*/  LDG.E.64 R8, desc[UR16][R8.64] ;  /* 0x0000001008087981 */ /* 0x001ee4000c1e1b00 */
[----:B---3--:R-:W-:-:S04]  /*1140*/  ISETP.NE.U32.AND P1, PT, R8, RZ, PT ;  /* 0x000000ff0800720c */ /* 0x008fc80003f25070 */
[----:B------:R-:W-:-:S13]  /*1150*/  ISETP.NE.AND.EX P1, PT, R9, RZ, PT, P1 ;  /* 0x000000ff0900720c */ /* 0x000fda0003f25310 */
[----:B------:R-:W-:Y:S05]  /*1160*/  @!P1 BRA `(.L_x_15) ;  /* 0x0000000000089947 */ /* 0x000fea0003800000 */
[----:B------:R0:W5:Y:S01]  /*1170*/  LD.E R8, desc[UR16][R8.64] ;  /* 0x0000001008087980 */ /* 0x000162000c101900 */
[----:B------:R-:W-:Y:S05]  /*1180*/  BRA `(.L_x_16) ;  /* 0x0000000000207947 */ /* 0x000fea0003800000 */
.L_x_15:
[----:B------:R-:W-:Y:S02]  /*1190*/  ULDC.64 UR4, c[0x0][0x690] ;  /* 0x0001a40000047ab9 */ /* 0x000fe40000000a00 */
[----:B------:R-:W-:-:S04]  /*11a0*/  ISETP.NE.U32.AND P1, PT, RZ, UR4, PT ;  /* 0x00000004ff007c0c */ /* 0x000fc8000bf25070 */
[----:B------:R-:W-:-:S13]  /*11b0*/  ISETP.NE.AND.EX P1, PT, RZ, UR5, PT, P1 ;  /* 0x00000005ff007c0c */ /* 0x000fda000bf25310 */
[----:B------:R-:W-:Y:S05]  /*11c0*/  @!P1 BRA `(.L_x_17) ;  /* 0x00000000000c9947 */ /* 0x000fea0003800000 */
[----:B01----:R-:W0:Y:S02]  /*11d0*/  LDC.64 R8, c[0x0][0x690] ;  /* 0x0001a400ff087b82 */ /* 0x003e240000000a00 */
[----:B0-----:R1:W5:Y:S01]  /*11e0*/  LDG.E R8, desc[UR16][R8.64] ;  /* 0x0000001008087981 */ /* 0x001362000c1e1900 */
[----:B------:R-:W-:Y:S05]  /*11f0*/  BRA `(.L_x_16) ;  /* 0x0000000000047947 */ /* 0x000fea0003800000 */
.L_x_17:
[----:B01----:R-:W3:Y:S02]  /*1200*/  LDC R8, c[0x0][0x684] ;  /* 0x0001a100ff087b82 */ /* 0x003ee40000000800 */
.L_x_16:
[----:B------:R-:W-:-:S13]  /*1210*/  LOP3.LUT P1, RZ, R12, 0xff, RZ, 0xc0, !PT ;  /* 0x000000ff0cff7812 */ /* 0x000fda000782c0ff */
[----:B------:R-:W-:Y:S05]  /*1220*/  @!P1 EXIT ;  /* 0x000000000000994d */ /* 0x000fea0003800000 */
[----:B------:R-:W-:Y:S01]  /*1230*/  ULDC UR4, c[0x0][0x28c] ;  /* 0x0000a30000047ab9 */ /* 0x000fe20000000800 */
[----:B------:R-:W-:Y:S01]  /*1240*/  LOP3.LUT R57, R2, 0x1, RZ, 0xfc, !PT ;  /* 0x0000000102397812 */ /* 0x000fe200078efcff */
[----:B------:R-:W-:-:S04]  /*1250*/  UIADD3 UR4, UR4, 0x7f, URZ ;  /* 0x0000007f04047890 */ /* 0x000fc8000fffe03f */
[----:B------:R-:W-:-:S04]  /*1260*/  USHF.R.S32.HI UR5, URZ, 0x1f, UR4 ;  /* 0x0000001f3f057899 */ /* 0x000fc80008011404 */
[----:B------:R-:W-:-:S03]  /*1270*/  ULEA.HI UR5, UR5, UR4, URZ, 0x7 ;  /* 0x0000000405057291 */ /* 0x000fc6000f8f383f */
[----:B------:R-:W-:Y:S01]  /*1280*/  UMOV UR4, URZ ;  /* 0x0000003f00047c82 */ /* 0x000fe20008000000 */
[----:B------:R-:W-:-:S03]  /*1290*/  USHF.R.S32.HI UR8, URZ, 0x7, UR5 ;  /* 0x000000073f087899 */ /* 0x000fc60008011405 */
[----:B------:R-:W-:-:S09]  /*12a0*/  UMOV UR5, URZ ;  /* 0x0000003f00057c82 */ /* 0x000fd20008000000 */
.L_x_92:
[----:B01----:R-:W-:Y:S01]  /*12b0*/  LOP3.LUT R9, R0, 0x80, RZ, 0xc0, !PT ;  /* 0x0000008000097812 */ /* 0x003fe200078ec0ff */
[----:B------:R-:W-:Y:S01]  /*12c0*/  UMOV UR6, URZ ;  /* 0x0000003f00067c82 */ /* 0x000fe20008000000 */
[----:B------:R-:W-:Y:S01]  /*12d0*/  IMAD.MOV.U32 R12, RZ, RZ, RZ ;  /* 0x000000ffff0c7224 */ /* 0x000fe200078e00ff */
[----:B------:R-:W-:Y:S02]  /*12e0*/  CS2R R18, SRZ ;  /* 0x0000000000127805 */ /* 0x000fe4000001ff00 */
[----:B------:R-:W-:Y:S01]  /*12f0*/  SHF.R.U32.HI R10, RZ, 0x7, R9 ;  /* 0x00000007ff0a7819 */ /* 0x000fe20000011609 */
[----:B------:R-:W-:Y:S01]  /*1300*/  IMAD.MOV.U32 R14, RZ, RZ, RZ ;  /* 0x000000ffff0e7224 */ /* 0x000fe200078e00ff */
[----:B------:R-:W-:Y:S01]  /*1310*/  VIMNMX R9, RZ, UR8, PT ;  /* 0x00000008ff097c48 */ /* 0x000fe2000bfe0100 */
[----:B------:R-:W-:Y:S01]  /*1320*/  IMAD.MOV.U32 R16, RZ, RZ, RZ ;  /* 0x000000ffff107224 */ /* 0x000fe200078e00ff */
[----:B----4-:R-:W-:Y:S01]  /*1330*/  CS2R R20, SRZ ;  /* 0x0000000000147805 */ /* 0x010fe2000001ff00 */
[----:B------:R-:W0:Y:S01]  /*1340*/  SHFL.IDX PT, R11, R10, RZ, 0x1f ;  /* 0x00001fff0a0b7589 */ /* 0x000e2200000e0000 */
[----:B------:R-:W-:-:S02]  /*1350*/  IADD3 R9, -R9, UR8, RZ ;  /* 0x0000000809097c10 */ /* 0x000fc4000fffe1ff */
[----:B------:R-:W-:Y:S01]  /*1360*/  CS2R R22, SRZ ;  /* 0x0000000000167805 */ /* 0x000fe2000001ff00 */
[----:B------:R-:W-:Y:S01]  /*1370*/  IMAD.MOV.U32 R56, RZ, RZ, RZ ;  /* 0x000000ffff387224 */ /* 0x000fe200078e00ff */
[----:B--2---:R-:W-:Y:S02]  /*1380*/  CS2R R24, SRZ ;  /* 0x0000000000187805 */ /* 0x004fe4000001ff00 */
[----:B------:R-:W-:Y:S01]  /*1390*/  ISETP.GE.AND P1, PT, R9, 0x1, PT ;  /* 0x000000010900780c */ /* 0x000fe20003f26270 */
[----:B------:R-:W-:Y:S01]  /*13a0*/  IMAD.MOV.U32 R58, RZ, RZ, RZ ;  /* 0x000000ffff3a7224 */ /* 0x000fe200078e00ff */
[----:B------:R-:W-:Y:S01]  /*13b0*/  CS2R R26, SRZ ;  /* 0x00000000001a7805 */ /* 0x000fe2000001ff00 */
[----:B------:R-:W-:Y:S01]  /*13c0*/  IMAD.MOV.U32 R60, RZ, RZ, RZ ;  /* 0x000000ffff3c7224 */ /* 0x000fe200078e00ff */
[----:B---3--:R-:W-:Y:S01]  /*13d0*/  CS2R R28, SRZ ;  /* 0x00000000001c7805 */ /* 0x008fe2000001ff00 */
[----:B------:R-:W-:Y:S01]  /*13e0*/  IMAD.MOV.U32 R62, RZ, RZ, RZ ;  /* 0x000000ffff3e7224 */ /* 0x000fe200078e00ff */
[----:B------:R-:W-:Y:S01]  /*13f0*/  CS2R R30, SRZ ;  /* 0x00000000001e7805 */ /* 0x000fe2000001ff00 */
[----:B------:R-:W-:Y:S01]  /*1400*/  IMAD.MOV.U32 R64, RZ, RZ, RZ ;  /* 0x000000ffff407224 */ /* 0x000fe200078e00ff */
[----:B------:R-:W-:Y:S01]  /*1410*/  CS2R R32, SRZ ;  /* 0x0000000000207805 */ /* 0x000fe2000001ff00 */
[----:B------:R-:W-:Y:S01]  /*1420*/  IMAD.MOV.U32 R66, RZ, RZ, RZ ;  /* 0x000000ffff427224 */ /* 0x000fe200078e00ff */
[----:B-----5:R-:W-:Y:S01]  /*1430*/  CS2R R34, SRZ ;  /* 0x0000000000227805 */ /* 0x020fe2000001ff00 */
[----:B------:R-:W-:Y:S01]  /*1440*/  IMAD.MOV.U32 R68, RZ, RZ, RZ ;  /* 0x000000ffff447224 */ /* 0x000fe200078e00ff */
[----:B------:R-:W-:Y:S01]  /*1450*/  CS2R R36, SRZ ;  /* 0x0000000000247805 */ /* 0x000fe2000001ff00 */
[----:B------:R-:W-:Y:S01]  /*1460*/  IMAD.MOV.U32 R70, RZ, RZ, RZ ;  /* 0x000000ffff467224 */ /* 0x000fe200078e00ff */
[----:B------:R-:W-:Y:S01]  /*1470*/  CS2R R38, SRZ ;  /* 0x0000000000267805 */ /* 0x000fe2000001ff00 */
[----:B------:R-:W-:Y:S01]  /*1480*/  IMAD.MOV.U32 R72, RZ, RZ, RZ ;  /* 0x000000ffff487224 */ /* 0x000fe200078e00ff */
[----:B------:R-:W-:Y:S01]  /*1490*/  CS2R R40, SRZ ;  /* 0x0000000000287805 */ /* 0x000fe2000001ff00 */
[----:B------:R-:W-:Y:S01]  /*14a0*/  IMAD.MOV.U32 R74, RZ, RZ, RZ ;  /* 0x000000ffff4a7224 */ /* 0x000fe200078e00ff */
[----:B------:R-:W-:-:S02]  /*14b0*/  CS2R R42, SRZ ;  /* 0x00000000002a7805 */ /* 0x000fc4000001ff00 */
[----:B0-----:R-:W-:Y:S01]  /*14c0*/  R2UR UR7, R11 ;  /* 0x000000000b0772ca */ /* 0x001fe200000e0000 */
[----:B------:R-:W-:Y:S01]  /*14d0*/  IMAD.MOV.U32 R76, RZ, RZ, RZ ;  /* 0x000000ffff4c7224 */ /* 0x000fe200078e00ff */
[----:B------:R-:W-:Y:S01]  /*14e0*/  CS2R R10, SRZ ;  /* 0x00000000000a7805 */ /* 0x000fe2000001ff00 */
        /* <DEDUP_REMOVED lines=12> */
[----:B------:R-:W-:-:S02]  /*15b0*/  IMAD.MOV.U32 R94, RZ, RZ, RZ ;  /* 0x000000ffff5e7224 */ /* 0x000fc400078e00ff */
[----:B------:R-:W-:Y:S02]  /*15c0*/  IMAD.MOV.U32 R96, RZ, RZ, RZ ;  /* 0x000000ffff607224 */ /* 0x000fe400078e00ff */
[----:B------:R-:W-:Y:S02]  /*15d0*/  IMAD.MOV.U32 R98, RZ, RZ, RZ ;  /* 0x000000ffff627224 */ /* 0x000fe400078e00ff */
[----:B------:R-:W-:Y:S01]  /*15e0*/  IMAD.MOV.U32 R100, RZ, RZ, RZ ;  /* 0x000000ffff647224 */ /* 0x000fe200078e00ff */
[----:B------:R-:W-:Y:S06]  /*15f0*/  @!P1 BRA `(.L_x_18) ;  /* 0x0000000400f49947 */ /* 0x000fec0003800000 */
[----:B------:R-:W0:Y:S01]  /*1600*/  S2UR UR10, SR_CgaCtaId ;  /* 0x00000000000a79c3 */ /* 0x000e220000008800 */
[----:B------:R-:W-:Y:S01]  /*1610*/  ULEA.HI UR6, UR7, UR7, URZ, 0x1 ;  /* 0x0000000707067291 */ /* 0x000fe2000f8f083f */
[----:B------:R-:W-:Y:S01]  /*1620*/  IMAD.MOV.U32 R10, RZ, RZ, RZ ;  /* 0x000000ffff0a7224 */ /* 0x000fe200078e00ff */
[----:B------:R-:W-:Y:S01]  /*1630*/  UMOV UR9, 0x400 ;  /* 0x0000040000097882 */ /* 0x000fe20000000000 */
[----:B------:R-:W-:Y:S01]  /*1640*/  IMAD.U32 R65, RZ, RZ, UR4 ;  /* 0x00000004ff417e24 */ /* 0x000fe2000f8e00ff */
[----:B------:R-:W-:Y:S01]  /*1650*/  ULOP3.LUT UR6, UR6, 0xffffe, URZ, 0xc0, !UPT ;  /* 0x000ffffe06067892 */ /* 0x000fe2000f8ec03f */
[----:B------:R-:W-:Y:S01]  /*1660*/  IMAD.U32 R59, RZ, RZ, UR5 ;  /* 0x00000005ff3b7e24 */ /* 0x000fe2000f8e00ff */
[----:B------:R-:W-:Y:S02]  /*1670*/  UPLOP3.LUT UP0, UPT, UPT, UPT, UPT, 0x40, 0x0 ;  /* 0x000000000000789c */ /* 0x000fe40003f0e870 */
[----:B------:R-:W-:Y:S01]  /*1680*/  UIADD3 UR6, UR7, -UR6, URZ ;  /* 0x8000000607067290 */ /* 0x000fe2000fffe03f */
[----:B------:R-:W-:-:S02]  /*1690*/  ULDC UR19, c[0x0][0x644] ;  /* 0x0001910000137ab9 */ /* 0x000fc40000000800 */
[----:B------:R-:W-:Y:S01]  /*16a0*/  UMOV UR7, URZ ;  /* 0x0000003f00077c82 */ /* 0x000fe20008000000 */
[----:B0-----:R-:W-:-:S03]  /*16b0*/  ULEA UR9, UR10, UR9, 0x18 ;  /* 0x000000090a097291 */ /* 0x001fc6000f8ec03f */
[----:B------:R-:W-:Y:S01]  /*16c0*/  UMOV UR10, UR5 ;  /* 0x00000005000a7c82 */ /* 0x000fe20008000000 */
[----:B------:R-:W-:-:S04]  /*16d0*/  ULEA UR6, UR6, UR9, 0xc ;  /* 0x0000000906067291 */ /* 0x000fc8000f8e603f */
[----:B------:R-:W-:-:S04]  /*16e0*/  UIADD3 UR6, UR6, 0x180, URZ ;  /* 0x0000018006067890 */ /* 0x000fc8000fffe03f */
[----:B------:R-:W-:-:S04]  /*16f0*/  USHF.R.U32.HI UR6, URZ, 0x4, UR6 ;  /* 0x000000043f067899 */ /* 0x000fc80008011606 */
[----:B------:R-:W-:-:S03]  /*1700*/  ULOP3.LUT UR9, UR6, 0x3fff, URZ, 0xc0, !UPT ;  /* 0x00003fff06097892 */ /* 0x000fc6000f8ec03f */
[----:B------:R-:W-:-:S09]  /*1710*/  UMOV UR6, URZ ;  /* 0x0000003f00067c82 */ /* 0x000fd20008000000 */
.L_x_26:
[----:B------:R-:W-:-:S13]  /*1720*/  ISETP.NE.AND P2, PT, R57, 0x3, PT ;  /* 0x000000033900780c */ /* 0x000fda0003f45270 */
[----:B0-----:R-:W-:Y:S05]  /*1730*/  @!P2 BRA `(.L_x_19) ;  /* 0x000000000004a947 */ /* 0x001fea0003800000 */
[----:B------:R-:W-:Y:S01]  /*1740*/  BPT.TRAP 0x1 ;  /* 0x000000040000795c */ /* 0x000fe20000300000 */
.L_x_19:
[----:B------:R-:W0:Y:S01]  /*1750*/  S2UR UR12, SR_CgaCtaId ;  /* 0x00000000000c79c3 */ /* 0x000e220000008800 */
[----:B------:R-:W-:Y:S01]  /*1760*/  UMOV UR11, 0x400 ;  /* 0x00000400000b7882 */ /* 0x000fe20000000000 */
[----:B------:R-:W-:Y:S01]  /*1770*/  SHF.L.U32 R63, R65, 0x1f, RZ ;  /* 0x0000001f413f7819 */ /* 0x000fe200000006ff */
[----:B0-----:R-:W-:-:S04]  /*1780*/  ULEA UR18, UR12, UR11, 0x18 ;  /* 0x0000000b0c127291 */ /* 0x001fc8000f8ec03f */
[----:B------:R-:W-:-:S09]  /*1790*/  ULEA UR11, UR10, UR18, 0x3 ;  /* 0x000000120a0b7291 */ /* 0x000fd2000f8e183f */
[----:B------:R0:W1:Y:S01]  /*17a0*/  SYNCS.PHASECHK.TRANS64.TRYWAIT P1, [UR11], R63 ;  /* 0x0000003fff0075a7 */ /* 0x000062000802014b */
[----:B------:R-:W-:Y:S05]  /*17b0*/  @!P2 BRA `(.L_x_20) ;  /* 0x000000000004a947 */ /* 0x000fea0003800000 */
[----:B------:R-:W-:Y:S01]  /*17c0*/  BPT.TRAP 0x1 ;  /* 0x000000040000795c */ /* 0x000fe20000300000 */
.L_x_20:
[C---:B------:R-:W-:Y:S02]  /*17d0*/  IMAD.SHL.U32 R61, R0.reuse, 0x40, RZ ;  /* 0x00000040003d7824 */ /* 0x040fe400078e00ff */
[C---:B------:R-:W-:Y:S02]  /*17e0*/  IMAD.SHL.U32 R80, R0.reuse, 0x400, RZ ;  /* 0x0000040000507824 */ /* 0x040fe400078e00ff */
[----:B------:R-:W-:Y:S01]  /*17f0*/  IMAD.SHL.U32 R92, R0, 0x20, RZ ;  /* 0x00000020005c7824 */ /* 0x000fe200078e00ff */
[----:B------:R-:W-:-:S04]  /*1800*/  LOP3.LUT R61, R61, 0x3800, RZ, 0xc0, !PT ;  /* 0x000038003d3d7812 */ /* 0x000fc800078ec0ff */
[----:B------:R-:W-:Y:S01]  /*1810*/  LOP3.LUT R61, R61, 0x400, R80, 0xf8, !PT ;  /* 0x000004003d3d7812 */ /* 0x000fe200078ef850 */
[----:B------:R-:W-:-:S03]  /*1820*/  IMAD.SHL.U32 R80, R0, 0x10, RZ ;  /* 0x0000001000507824 */ /* 0x000fc600078e00ff */
[----:B------:R-:W-:-:S04]  /*1830*/  LOP3.LUT R61, R61, 0x380, R92, 0xf8, !PT ;  /* 0x000003803d3d7812 */ /* 0x000fc800078ef85c */
[----:B------:R-:W-:Y:S01]  /*1840*/  LOP3.LUT R61, R61, 0x20, R80, 0xf8, !PT ;  /* 0x000000203d3d7812 */ /* 0x000fe200078ef850 */
[----:B------:R-:W-:-:S03]  /*1850*/  IMAD.U32 R80, RZ, RZ, UR10 ;  /* 0x0000000aff507e24 */ /* 0x000fc6000f8e00ff */
[----:B------:R-:W-:-:S05]  /*1860*/  SHF.R.U32.HI R61, RZ, 0x3, R61 ;  /* 0x00000003ff3d7819 */ /* 0x000fca000001163d */
[----:B------:R-:W-:Y:S01]  /*1870*/  IMAD R61, R80, 0x800, R61 ;  /* 0x00000800503d7824 */ /* 0x000fe200078e023d */
[----:B-1----:R-:W-:Y:S06]  /*1880*/  @P1 BRA `(.L_x_21) ;  /* 0x0000000000081947 */ /* 0x002fec0003800000 */
[----:B------:R-:W1:Y:S02]  /*1890*/  SYNCS.PHASECHK.TRANS64.TRYWAIT P1, [UR11], R63 ;  /* 0x0000003fff0075a7 */ /* 0x000e64000802014b */
[----:B-1----:R-:W-:Y:S05]  /*18a0*/  @!P1 BRA `(.L_x_22) ;  /* 0x00000050008c9947 */ /* 0x002fea0003800000 */
.L_x_21:
[----:B01----:R-:W-:Y:S01]  /*18b0*/  LDS R63, [R61+UR18+0x30180] ;  /* 0x030180123d3f7984 */ /* 0x003fe20008000800 */
[----:B------:R-:W-:Y:S02]  /*18c0*/  UIADD3 UR11, UR18, 0x18180, URZ ;  /* 0x00018180120b7890 */ /* 0x000fe4000fffe03f */
[----:B------:R-:W-:Y:S01]  /*18d0*/  USEL UR7, UR7, URZ, !UP0 ;  /* 0x0000003f07077287 */ /* 0x000fe2000c000000 */
[----:B------:R-:W0:Y:S01]  /*18e0*/  LDS R80, [R61+UR18+0x30188] ;  /* 0x030188123d507984 */ /* 0x000e220008000800 */
[----:B------:R-:W-:Y:S02]  /*18f0*/  USHF.R.U32.HI UR11, URZ, 0x4, UR11 ;  /* 0x000000043f0b7899 */ /* 0x000fe4000801160b */
[----:B------:R-:W-:Y:S02]  /*1900*/  ULOP3.LUT UR12, UR9, 0x10000, URZ, 0xfc, !UPT ;  /* 0x00010000090c7892 */ /* 0x000fe4000f8efc3f */
[----:B------:R-:W-:Y:S02]  /*1910*/  ULOP3.LUT UR11, UR11, 0x3fff, URZ, 0xc0, !UPT ;  /* 0x00003fff0b0b7892 */ /* 0x000fe4000f8ec03f */
[----:B------:R-:W-:-:S02]  /*1920*/  UISETP.NE.U32.AND UP0, UPT, UR7, URZ, UPT ;  /* 0x0000003f0700728c */ /* 0x000fc4000bf05070 */
[----:B------:R-:W-:Y:S02]  /*1930*/  ULOP3.LUT UR11, UR11, 0x10000, URZ, 0xfc, !UPT ;  /* 0x000100000b0b7892 */ /* 0x000fe4000f8efc3f */
[----:B------:R-:W-:Y:S02]  /*1940*/  ULEA UR12, UR10, UR12, 0x9 ;  /* 0x0000000c0a0c7291 */ /* 0x000fe4000f8e483f */
[----:B------:R-:W-:Y:S01]  /*1950*/  ULEA UR14, UR10, UR11, 0x9 ;  /* 0x0000000b0a0e7291 */ /* 0x000fe2000f8e483f */
[----:B------:R-:W-:Y:S01]  /*1960*/  UMOV UR13, 0x80000020 ;  /* 0x80000020000d7882 */ /* 0x000fe20000000000 */
[----:B------:R-:W-:Y:S01]  /*1970*/  UMOV UR15, 0x40000040 ;  /* 0x40000040000f7882 */ /* 0x000fe20000000000 */
[----:B------:R-:W-:Y:S01]  /*1980*/  UIADD3 UR6, UR6, 0x2, URZ ;  /* 0x0000000206067890 */ /* 0x000fe2000fffe03f */
[----:B0-----:R-:W-:-:S06]  /*1990*/  WARPGROUP.ARRIVE ;  /* 0x00000000000079c5 */ /* 0x001fcc0000000000 */
[----:B------:R-:W-:Y:S01]  /*19a0*/  QGMMA.SP.64x64x64.F32.E4M3.E4M3 R24, gdesc[UR12], R24, UP0, R63 ;  /* 0x04e03f000c1879f3 */ /* 0x000fe2000bf00a18 */
[----:B------:R-:W-:Y:S02]  /*19b0*/  UIADD3 UR12, UR12, 0x2, URZ ;  /* 0x000000020c0c7890 */ /* 0x000fe4000fffe03f */
[----:B------:R-:W-:Y:S01]  /*19c0*/  UIADD3 UR14, UR14, 0x4, URZ ;  /* 0x000000040e0e7890 */ /* 0x000fe2000fffe03f */
[----:B------:R-:W-:Y:S01]  /*19d0*/  UMOV UR13, 0x80000020 ;  /* 0x80000020000d7882 */ /* 0x000fe20000000000 */
[----:B------:R-:W-:Y:S01]  /*19e0*/  UMOV UR15, 0x40000040 ;  /* 0x40000040000f7882 */ /* 0x000fe20000000000 */
[----:B------:R-:W-:-:S04]  /*19f0*/  UISETP.NE.AND UP0, UPT, UR6, UR19, UPT ;  /* 0x000000130600728c */ /* 0x000fc8000bf05270 */
[----:B------:R-:W-:-:S04]  /*1a00*/  USEL UR7, URZ, 0x1, UP0 ;  /* 0x000000013f077887 */ /* 0x000fc80008000000 */
[----:B------:R-:W-:-:S06]  /*1a10*/  UISETP.NE.AND UP0, UPT, UR7, URZ, UPT ;  /* 0x0000003f0700728c */ /* 0x000fcc000bf05270 */
[----:B------:R-:W-:Y:S01]  /*1a20*/  PLOP3.LUT P1, PT, PT, PT, UP0, 0x80, 0x0 ;  /* 0x000000000000781c */ /* 0x000fe20003f2f008 */
[----:B------:R-:W-:Y:S03]  /*1a30*/  QGMMA.SP.64x64x64.F32.E4M3.E4M3 R24, gdesc[UR12], R24, R80, gsb0 ;  /* 0x04e050000c1879f3 */ /* 0x000fe60008000a18 */
[----:B------:R-:W-:-:S09]  /*1a40*/  WARPGROUP.DEPBAR.LE gsb0, 0x0 ;  /* 0x00008000000079c5 */ /* 0x000fd20000010000 */
[----:B------:R-:W-:Y:S05]  /*1a50*/  @!P1 BRA `(.L_x_23) ;  /* 0x0000000000889947 */ /* 0x000fea0003800000 */
[----:B------:R-:W-:Y:S01]  /*1a60*/  FADD R23, R24, R23 ;  /* 0x0000001718177221 */ /* 0x000fe20000000000 */
[----:B------:R-:W-:-:S01]  /*1a70*/  FADD R100, R25, R100 ;  /* 0x0000006419647221 */ /* 0x000fc20000000000 */
        /* <DEDUP_REMOVED lines=30> */
[----:B------:R-:W-:-:S02]  /*1c60*/  WARPGROUP.DEPBAR.LE gsb0, 0x0 ;  /* 0x00008000000079c5 */ /* 0x000fc40000010000 */
[----:B------:R-:W-:-:S05]  /*1c70*/  UMOV UR6, URZ ;  /* 0x0000003f00067c82 */ /* 0x000fca0008000000 */
.L_x_23:
[----:B------:R-:W-:Y:S05]  /*1c80*/  @!P2 BRA `(.L_x_24) ;  /* 0x000000000004a947 */ /* 0x000fea0003800000 */
[----:B------:R-:W-:Y:S01]  /*1c90*/  BPT.TRAP 0x1 ;  /* 0x000000040000795c */ /* 0x000fe20000300000 */
.L_x_24:
[----:B------:R-:W-:Y:S02]  /*1ca0*/  @P0 LEA R61, R59, UR18, 0x3 ;  /* 0x000000123b3d0c11 */ /* 0x000fe4000f8e18ff */
[----:B------:R-:W-:-:S03]  /*1cb0*/  ISETP.GT.U32.AND P1, PT, R2, 0x1, PT ;  /* 0x000000010200780c */ /* 0x000fc60003f24070 */
[----:B------:R-:W-:-:S05]  /*1cc0*/  @P0 VIADD R80, R61, 0x60 ;  /* 0x000000603d500836 */ /* 0x000fca0000000000 */
[----:B------:R-:W-:-:S04]  /*1cd0*/  @P0 PRMT R80, R3, 0x654, R80 ;  /* 0x0000065403500816 */ /* 0x000fc80000000050 */
[----:B------:R0:W-:Y:S01]  /*1ce0*/  @P0 SYNCS.ARRIVE.TRANS64.RED.A1T0 RZ, [R80+URZ], RZ ;  /* 0x000000ff50ff09a7 */ /* 0x0001e2000810043f */
[----:B------:R-:W-:Y:S05]  /*1cf0*/  @P1 BRA `(.L_x_25) ;  /* 0x0000000000041947 */ /* 0x000fea0003800000 */
[----:B------:R-:W-:Y:S01]  /*1d00*/  BPT.TRAP 0x1 ;  /* 0x000000040000795c */ /* 0x000fe20000300000 */
.L_x_25:
[----:B------:R-:W-:Y:S01]  /*1d10*/  UIADD3 UR10, UR10, 0x1, URZ ;  /* 0x000000010a0a7890 */ /* 0x000fe2000fffe03f */
[----:B------:R-:W-:Y:S01]  /*1d20*/  ISETP.GT.AND P2, PT, R9, 0x1, PT ;  /* 0x000000010900780c */ /* 0x000fe20003f44270 */
[----:B------:R-:W-:Y:S02]  /*1d30*/  VIADD R59, R59, 0x1 ;  /* 0x000000013b3b7836 */ /* 0x000fe40000000000 */
[----:B------:R-:W-:Y:S01]  /*1d40*/  UISETP.NE.AND UP1, UPT, UR10, 0xc, UPT ;  /* 0x0000000c0a00788c */ /* 0x000fe2000bf25270 */
[----:B------:R-:W-:Y:S02]  /*1d50*/  VIADD R9, R9, 0xffffffff ;  /* 0xffffffff09097836 */ /* 0x000fe40000000000 */
[C---:B------:R-:W-:Y:S01]  /*1d60*/  ISETP.NE.AND P1, PT, R59.reuse, 0xc, PT ;  /* 0x0000000c3b00780c */ /* 0x040fe20003f25270 */
[----:B------:R-:W-:Y:S02]  /*1d70*/  USEL UR7, URZ, 0x1, UP1 ;  /* 0x000000013f077887 */ /* 0x000fe40008800000 */
[----:B------:R-:W-:Y:S01]  /*1d80*/  USEL UR10, UR10, URZ, UP1 ;  /* 0x0000003f0a0a7287 */ /* 0x000fe20008800000 */
[----:B------:R-:W-:-:S03]  /*1d90*/  SEL R59, R59, RZ, P1 ;  /* 0x000000ff3b3b7207 */ /* 0x000fc60000800000 */
[----:B------:R-:W-:Y:S01]  /*1da0*/  LOP3.LUT R65, R65, UR7, RZ, 0x3c, !PT ;  /* 0x0000000741417c12 */ /* 0x000fe2000f8e3cff */
[----:B------:R-:W-:Y:S01]  /*1db0*/  UMOV UR7, 0x1 ;  /* 0x0000000100077882 */ /* 0x000fe20000000000 */
[----:B------:R-:W-:Y:S06]  /*1dc0*/  @P2 BRA `(.L_x_26) ;  /* 0xfffffff800542947 */ /* 0x000fec000383ffff */
.L_x_18:
[----:B------:R-:W-:Y:S01]  /*1dd0*/  LOP3.LUT R9, R0, 0x60, RZ, 0xc0, !PT ;  /* 0x0000006000097812 */ /* 0x000fe200078ec0ff */
[----:B------:R-:W1:Y:S01]  /*1de0*/  LDC R61, c[0x0][0x288] ;  /* 0x0000a200ff3d7b82 */ /* 0x000e620000000800 */
[----:B------:R-:W-:Y:S01]  /*1df0*/  SHF.R.U32.HI R59, RZ, 0x2, R0 ;  /* 0x00000002ff3b7819 */ /* 0x000fe20000011600 */
[----:B------:R-:W-:Y:S01]  /*1e00*/  IMAD.SHL.U32 R13, R13, 0x80, RZ ;  /* 0x000000800d0d7824 */ /* 0x000fe200078e00ff */
[----:B------:R-:W-:Y:S01]  /*1e10*/  SHF.R.U32.HI R9, RZ, 0x5, R9 ;  /* 0x00000005ff097819 */ /* 0x000fe20000011609 */
[----:B------:R-:W-:Y:S01]  /*1e20*/  UISETP.NE.AND UP2, UPT, UR6, URZ, UPT ;  /* 0x0000003f0600728c */ /* 0x000fe2000bf45270 */
[----:B0-----:R-:W-:Y:S01]  /*1e30*/  LOP3.LUT R80, R59, 0x7, RZ, 0xc0, !PT ;  /* 0x000000073b507812 */ /* 0x001fe200078ec0ff */
[----:B------:R-:W-:Y:S01]  /*1e40*/  UIADD3 UR5, UR8, UR5, URZ ;  /* 0x0000000508057290 */ /* 0x000fe2000fffe03f */
[----:B------:R-:W-:Y:S01]  /*1e50*/  LOP3.LUT R59, R6, 0x1, RZ, 0xc0, !PT ;  /* 0x00000001063b7812 */ /* 0x000fe200078ec0ff */
[C---:B------:R-:W-:Y:S01]  /*1e60*/  IMAD.SHL.U32 R63, R9.reuse, 0x10, RZ ;  /* 0x00000010093f7824 */ /* 0x040fe200078e00ff */
[----:B------:R-:W-:Y:S01]  /*1e70*/  USEL UR9, URZ, 0x1, !UP2 ;  /* 0x000000013f097887 */ /* 0x000fe2000d000000 */
[----:B------:R-:W-:Y:S01]  /*1e80*/  IMAD R92, R9, -0x10, -R80 ;  /* 0xfffffff0095c7824 */ /* 0x000fe200078e0a50 */
[----:B------:R-:W-:Y:S01]  /*1e90*/  SHF.R.U32.HI R9, RZ, 0x1, R0 ;  /* 0x00000001ff097819 */ /* 0x000fe20000011600 */
[----:B------:R-:W-:Y:S01]  /*1ea0*/  IMAD.SHL.U32 R102, R17, 0x40, RZ ;  /* 0x0000004011667824 */ /* 0x000fe200078e00ff */
[----:B------:R-:W-:Y:S01]  /*1eb0*/  LOP3.LUT R80, R63, 0xfffffff0, R80, 0xe2, !PT ;  /* 0xfffffff03f507812 */ /* 0x000fe200078ee250 */
[----:B------:R-:W-:Y:S01]  /*1ec0*/  UISETP.GT.U32.AND UP0, UPT, UR5, 0xb, UPT ;  /* 0x0000000b0500788c */ /* 0x000fe2000bf04070 */
[----:B------:R-:W-:Y:S01]  /*1ed0*/  IMAD R92, R59, -0x40, R92 ;  /* 0xffffffc03b5c7824 */ /* 0x000fe200078e025c */
[----:B------:R-:W-:Y:S01]  /*1ee0*/  SHF.R.S32.HI R63, RZ, 0x1f, R15 ;  /* 0x0000001fff3f7819 */ /* 0x000fe2000001140f */
[----:B------:R-:W-:Y:S01]  /*1ef0*/  ULDC UR7, c[0x0][0x284] ;  /* 0x0000a10000077ab9 */ /* 0x000fe20000000800 */
[----:B------:R-:W-:Y:S01]  /*1f00*/  LOP3.LUT R80, R80, 0x40, R9, 0xf8, !PT ;  /* 0x0000004050507812 */ /* 0x000fe200078ef809 */
[----:B------:R-:W-:Y:S01]  /*1f10*/  UISETP.LT.U32.AND UP0, UPT, UR8, 0xc, UP0 ;  /* 0x0000000c0800788c */ /* 0x000fe20008701070 */
[----:B------:R-:W-:Y:S01]  /*1f20*/  LOP3.LUT R9, R0, 0x3, RZ, 0xc0, !PT ;  /* 0x0000000300097812 */ /* 0x000fe200078ec0ff */
[----:B------:R-:W-:Y:S01]  /*1f30*/  ULDC.64 UR10, c[0x0][0x6d0] ;  /* 0x0001b400000a7ab9 */ /* 0x000fe20000000a00 */
[----:B------:R-:W-:Y:S01]  /*1f40*/  LOP3.LUT R80, R80, R13, RZ, 0xfc, !PT ;  /* 0x0000000d50507212 */ /* 0x000fe200078efcff */
[----:B------:R-:W-:Y:S01]  /*1f50*/  UISETP.GE.U32.AND UP1, UPT, UR8, 0xc, UPT ;  /* 0x0000000c0800788c */ /* 0x000fe2000bf26070 */
[----:B-1----:R-:W-:Y:S01]  /*1f60*/  ISETP.GE.AND P1, PT, R102, R61, PT ;  /* 0x0000003d6600720c */ /* 0x002fe20003f26270 */
[----:B------:R-:W-:Y:S01]  /*1f70*/  IMAD R59, R9, -0x2, R61 ;  /* 0xfffffffe093b7824 */ /* 0x000fe200078e023d */
[----:B------:R-:W-:Y:S01]  /*1f80*/  SHF.R.S32.HI R81, RZ, 0x1f, R80 ;  /* 0x0000001fff517819 */ /* 0x000fe20000011450 */
[----:B------:R-:W-:Y:S01]  /*1f90*/  IMAD R104, R63, UR10, RZ ;  /* 0x0000000a3f687c24 */ /* 0x000fe2000f8e02ff */
[----:B------:R-:W-:Y:S01]  /*1fa0*/  ISETP.NE.AND P2, PT, RZ, UR9, PT ;  /* 0x00000009ff007c0c */ /* 0x000fe2000bf45270 */
[----:B------:R-:W-:Y:S01]  /*1fb0*/  IMAD.MOV.U32 R61, RZ, RZ, R11 ;  /* 0x000000ffff3d7224 */ /* 0x000fe200078e000b */
[----:B------:R-:W-:Y:S01]  /*1fc0*/  IADD3 R9, -R13, UR7, R92 ;  /* 0x000000070d097c10 */ /* 0x000fe2000fffe15c */
[----:B------:R-:W-:Y:S01]  /*1fd0*/  IMAD.WIDE.U32 R92, R15, UR10, R80 ;  /* 0x0000000a0f5c7c25 */ /* 0x000fe2000f8e0050 */
[----:B------:R-:W-:Y:S01]  /*1fe0*/  ISETP.GE.OR P1, PT, R13, UR7, P1 ;  /* 0x000000070d007c0c */ /* 0x000fe20008f26670 */
[----:B------:R-:W-:-:S02]  /*1ff0*/  UIMAD.WIDE.U32 UR6, UR5, -0x55555555, URZ ;  /* 0xaaaaaaab050678a5 */ /* 0x000fc4000f8e003f */
[----:B------:R-:W-:Y:S01]  /*2000*/  USEL UR10, URZ, 0x1, !UP0 ;  /* 0x000000013f0a7887 */ /* 0x000fe2000c000000 */
[----:B------:R-:W-:Y:S01]  /*2010*/  IMAD R13, R15, UR11, R104 ;  /* 0x0000000b0f0d7c24 */ /* 0x000fe2000f8e0268 */
[----:B------:R-:W-:Y:S02]  /*2020*/  USHF.R.U32.HI UR6, URZ, 0x3, UR7 ;  /* 0x000000033f067899 */ /* 0x000fe40008011607 */
[----:B------:R-:W-:Y:S01]  /*2030*/  ULOP3.LUT UR4, UR4, UR10, URZ, 0x3c, !UPT ;  /* 0x0000000a04047292 */ /* 0x000fe2000f8e3c3f */
[----:B------:R-:W-:Y:S01]  /*2040*/  IMAD.IADD R11, R93, 0x1, R13 ;  /* 0x000000015d0b7824 */ /* 0x000fe200078e020d */
[----:B------:R-:W-:Y:S02]  /*2050*/  UIMAD UR5, UR6, -0xc, UR5 ;  /* 0xfffffff4060578a4 */ /* 0x000fe4000f8e0205 */
[----:B------:R-:W-:Y:S01]  /*2060*/  @UP1 ULOP3.LUT UR4, UR4, 0x1, UR6, 0x78, !UPT ;  /* 0x0000000104041892 */ /* 0x000fe2000f8e7806 */
[----:B------:R-:W-:Y:S11]  /*2070*/  @!P2 BRA `(.L_x_27) ;  /* 0x000000000084a947 */ /* 0x000ff60003800000 */
[----:B------:R-:W-:Y:S01]  /*2080*/  FADD R23, R24, R23 ;  /* 0x0000001718177221 */ /* 0x000fe20000000000 */
        /* <DEDUP_REMOVED lines=31> */
[----:B------:R-:W-:-:S06]  /*2280*/  WARPGROUP.DEPBAR.LE gsb0, 0x0 ;  /* 0x00008000000079c5 */ /* 0x000fcc0000010000 */
.L_x_27:
[----:B------:R-:W-:Y:S02]  /*2290*/  WARPGROUP.DEPBAR.LE gsb0, 0x0 ;  /* 0x00008000000079c5 */ /* 0x000fe40000010000 */
[----:B------:R-:W-:Y:S02]  /*22a0*/  IMAD.MOV.U32 R93, RZ, RZ, R11 ;  /* 0x000000ffff5d7224 */ /* 0x000fe400078e000b */
[----:B------:R-:W-:Y:S02]  /*22b0*/  IMAD.IADD R13, R59, 0x1, -R102 ;  /* 0x000000013b0d7824 */ /* 0x000fe400078e0a66 */
[----:B------:R-:W-:Y:S01]  /*22c0*/  IMAD.MOV.U32 R11, RZ, RZ, -0x1 ;  /* 0xffffffffff0b7424 */ /* 0x000fe200078e00ff */
[----:B------:R-:W-:Y:S06]  /*22d0*/  @P1 BRA `(.L_x_28) ;  /* 0x0000002400941947 */ /* 0x000fec0003800000 */
[----:B------:R-:W0:Y:S01]  /*22e0*/  LDC.64 R40, c[0x0][0x6c8] ;  /* 0x0001b200ff287b82 */ /* 0x000e220000000a00 */
[----:B------:R-:W-:Y:S01]  /*22f0*/  IMAD.WIDE R24, R17, 0x40, RZ ;  /* 0x0000004011187825 */ /* 0x000fe200078e02ff */
[----:B---3-5:R-:W-:Y:S01]  /*2300*/  FSETP.NEU.AND P2, PT, R8, RZ, PT ;  /* 0x000000ff0800720b */ /* 0x028fe20003f4d000 */
[----:B------:R-:W-:Y:S01]  /*2310*/  BSSY B0, `(.L_x_28) ;  /* 0x0000261000007945 */ /* 0x000fe20003800000 */
[----:B------:R-:W-:Y:S01]  /*2320*/  ISETP.GT.AND P1, PT, R13, RZ, PT ;  /* 0x000000ff0d00720c */ /* 0x000fe20003f24270 */
[----:B------:R-:W-:-:S03]  /*2330*/  IMAD.SHL.U32 R17, R0, 0x2, RZ ;  /* 0x0000000200117824 */ /* 0x000fc600078e00ff */
[----:B------:R-:W-:Y:S02]  /*2340*/  ISETP.GT.AND P4, PT, R9, RZ, P1 ;  /* 0x000000ff0900720c */ /* 0x000fe40000f84270 */
[----:B------:R-:W-:Y:S01]  /*2350*/  LOP3.LUT R37, R24, 0x6, R17, 0xf8, !PT ;  /* 0x0000000618257812 */ /* 0x000fe200078ef811 */
[----:B0-----:R-:W-:-:S04]  /*2360*/  IMAD R26, R25, R40, RZ ;  /* 0x00000028191a7224 */ /* 0x001fc800078e02ff */
[----:B------:R-:W-:-:S04]  /*2370*/  IMAD.WIDE.U32 R92, R37, R40, R92 ;  /* 0x00000028255c7225 */ /* 0x000fc800078e005c */
[----:B------:R-:W-:-:S04]  /*2380*/  IMAD R17, R37, R41, R26 ;  /* 0x0000002925117224 */ /* 0x000fc800078e021a */
[----:B------:R-:W-:Y:S01]  /*2390*/  IMAD.IADD R43, R93, 0x1, R17 ;  /* 0x000000015d2b7824 */ /* 0x000fe200078e0211 */
[----:B------:R-:W-:Y:S06]  /*23a0*/  @!P2 BRA `(.L_x_29) ;  /* 0x0000001800a0a947 */ /* 0x000fec0003800000 */
[----:B------:R-:W-:Y:S01]  /*23b0*/  ULDC.64 UR6, c[0x0][0x6b8] ;  /* 0x0001ae0000067ab9 */ /* 0x000fe20000000a00 */
[----:B------:R-:W-:Y:S01]  /*23c0*/  ULDC.64 UR12, c[0x0][0x6b0] ;  /* 0x0001ac00000c7ab9 */ /* 0x000fe20000000a00 */
[----:B------:R-:W-:Y:S01]  /*23d0*/  IMAD R24, R63, UR6, RZ ;  /* 0x000000063f187c24 */ /* 0x000fe2000f8e02ff */
[----:B------:R-:W-:Y:S01]  /*23e0*/  ULDC.64 UR14, c[0x0][0x6a8] ;  /* 0x0001aa00000e7ab9 */ /* 0x000fe20000000a00 */
[C---:B------:R-:W-:Y:S01]  /*23f0*/  IMAD.WIDE.U32 R26, R15.reuse, UR6, R80 ;  /* 0x000000060f1a7c25 */ /* 0x040fe2000f8e0050 */
[----:B------:R-:W0:Y:S01]  /*2400*/  LDC.64 R32, c[0x0][0x6b0] ;  /* 0x0001ac00ff207b82 */ /* 0x000e220000000a00 */
[----:B------:R-:W-:Y:S02]  /*2410*/  ULDC.64 UR10, c[0x0][0x6c0] ;  /* 0x0001b000000a7ab9 */ /* 0x000fe40000000a00 */
[----:B------:R-:W-:Y:S02]  /*2420*/  IMAD R39, R15, UR7, R24 ;  /* 0x000000070f277c24 */ /* 0x000fe4000f8e0218 */
[----:B------:R-:W-:-:S02]  /*2430*/  IMAD R24, R25, UR12, RZ ;  /* 0x0000000c19187c24 */ /* 0x000fc4000f8e02ff */
[----:B------:R-:W-:Y:S02]  /*2440*/  IMAD.IADD R27, R27, 0x1, R39 ;  /* 0x000000011b1b7824 */ /* 0x000fe400078e0227 */
[C---:B------:R-:W-:Y:S02]  /*2450*/  IMAD R35, R37.reuse, UR13, R24 ;  /* 0x0000000d25237c24 */ /* 0x040fe4000f8e0218 */
[----:B------:R-:W-:-:S04]  /*2460*/  IMAD.WIDE.U32 R24, R37, UR12, R26 ;  /* 0x0000000c25187c25 */ /* 0x000fc8000f8e001a */
[----:B------:R-:W-:Y:S01]  /*2470*/  IMAD.IADD R17, R25, 0x1, R35 ;  /* 0x0000000119117824 */ /* 0x000fe200078e0223 */
[----:B------:R-:W-:-:S04]  /*2480*/  LEA R28, P2, R24, UR14, 0x2 ;  /* 0x0000000e181c7c11 */ /* 0x000fc8000f8410ff */
[----:B------:R-:W-:-:S05]  /*2490*/  LEA.HI.X R29, R24, UR15, R17, 0x2, P2 ;  /* 0x0000000f181d7c11 */ /* 0x000fca00090f1411 */
[----:B------:R-:W3:Y:S01]  /*24a0*/  @P4 LDG.E.LTC128B R17, desc[UR16][R28.64] ;  /* 0x000000101c114981 */ /* 0x000ee2000c1e1920 */
[C---:B------:R-:W-:Y:S01]  /*24b0*/  IMAD.WIDE.U32 R30, R37.reuse, UR12, R80 ;  /* 0x0000000c251e7c25 */ /* 0x040fe2000f8e0050 */
[C---:B------:R-:W-:Y:S01]  /*24c0*/  LEA R24, P2, R92.reuse, UR10, 0x2 ;  /* 0x0000000a5c187c11 */ /* 0x040fe2000f8410ff */
[----:B------:R-:W-:Y:S02]  /*24d0*/  BSSY B1, `(.L_x_30) ;  /* 0x0000015000017945 */ /* 0x000fe40003800000 */
[----:B0-----:R-:W-:Y:S01]  /*24e0*/  IMAD.WIDE.U32 R36, R37, UR12, R32 ;  /* 0x0000000c25247c25 */ /* 0x001fe2000f8e0020 */
[----:B------:R-:W-:Y:S02]  /*24f0*/  LEA.HI.X R25, R92, UR11, R43, 0x2, P2 ;  /* 0x0000000b5c197c11 */ /* 0x000fe400090f142b */
[----:B------:R-:W-:Y:S01]  /*2500*/  ISETP.GT.AND P2, PT, R13, 0x1, PT ;  /* 0x000000010d00780c */ /* 0x000fe20003f44270 */
[C---:B------:R-:W-:Y:S01]  /*2510*/  IMAD.IADD R45, R35.reuse, 0x1, R37 ;  /* 0x00000001232d7824 */ /* 0x040fe200078e0225 */
[----:B------:R-:W-:Y:S01]  /*2520*/  IADD3 R34, P5, R26, R36, RZ ;  /* 0x000000241a227210 */ /* 0x000fe20007fbe0ff */
[----:B------:R-:W-:-:S03]  /*2530*/  IMAD.IADD R31, R35, 0x1, R31 ;  /* 0x00000001231f7824 */ /* 0x000fc600078e021f */
[----:B------:R-:W-:Y:S01]  /*2540*/  LEA R26, P6, R34, UR14, 0x2 ;  /* 0x0000000e221a7c11 */ /* 0x000fe2000f8c10ff */
[----:B------:R-:W-:Y:S01]  /*2550*/  IMAD.X R27, R45, 0x1, R27, P5 ;  /* 0x000000012d1b7824 */ /* 0x000fe200028e061b */
[----:B------:R-:W-:-:S04]  /*2560*/  ISETP.GT.AND P5, PT, R9, RZ, P2 ;  /* 0x000000ff0900720c */ /* 0x000fc800017a4270 */
[----:B------:R-:W-:Y:S01]  /*2570*/  LEA.HI.X R27, R34, UR15, R27, 0x2, P6 ;  /* 0x0000000f221b7c11 */ /* 0x000fe2000b0f141b */
[----:B---3--:R-:W-:-:S04]  /*2580*/  FMUL R32, R17, R8 ;  /* 0x0000000811207220 */ /* 0x008fc80000400000 */
[----:B--2---:R-:W-:Y:S01]  /*2590*/  FFMA R43, R23, R7, R32 ;  /* 0x00000007172b7223 */ /* 0x004fe20000000020 */
[----:B------:R-:W-:-:S04]  /*25a0*/  IMAD.WIDE.U32 R32, R15, UR6, R30 ;  /* 0x000000060f207c25 */ /* 0x000fc8000f8e001e */
[----:B------:R-:W-:Y:S01]  /*25b0*/  IMAD.IADD R23, R39, 0x1, R33 ;  /* 0x0000000127177824 */ /* 0x000fe200078e0221 */
[----:B------:R-:W-:Y:S01]  /*25c0*/  LEA R34, P6, R32, UR14, 0x2 ;  /* 0x0000000e20227c11 */ /* 0x000fe2000f8c10ff */
[----:B------:R0:W-:Y:S01]  /*25d0*/  @P4 STG.E desc[UR16][R24.64], R43 ;  /* 0x0000002b18004986 */ /* 0x0001e2000c101910 */
[----:B------:R-:W-:Y:S02]  /*25e0*/  LEA R30, P4, R40, R24, 0x2 ;  /* 0x00000018281e7211 */ /* 0x000fe400078810ff */
[----:B------:R-:W-:Y:S01]  /*25f0*/  LEA.HI.X R35, R32, UR15, R23, 0x2, P6 ;  /* 0x0000000f20237c11 */ /* 0x000fe2000b0f1417 */
[----:B------:R-:W-:Y:S10]  /*2600*/  @!P5 BRA `(.L_x_31) ;  /* 0x000000000004d947 */ /* 0x000ff40003800000 */
[----:B------:R1:W5:Y:S02]  /*2610*/  LDG.E.LTC128B R17, desc[UR16][R26.64] ;  /* 0x000000101a117981 */ /* 0x000364000c1e1920 */
.L_x_31:
[----:B------:R-:W-:Y:S05]  /*2620*/  BSYNC B1 ;  /* 0x0000000000017941 */ /* 0x000fea0003800000 */
.L_x_30:
[----:B-----5:R-:W-:Y:S01]  /*2630*/  FMUL R38, R17, R8 ;  /* 0x0000000811267220 */ /* 0x020fe20000400000 */
[----:B------:R-:W-:Y:S01]  /*2640*/  LEA.HI.X R31, R40, R25, R41, 0x2, P4 ;  /* 0x00000019281f7211 */ /* 0x000fe200020f1429 */
[----:B------:R-:W-:Y:S01]  /*2650*/  BSSY B1, `(.L_x_32) ;  /* 0x0000008000017945 */ /* 0x000fe20003800000 */
[----:B------:R-:W-:Y:S01]  /*2660*/  ISETP.GT.AND P1, PT, R9, 0x8, P1 ;  /* 0x000000080900780c */ /* 0x000fe20000f24270 */
[----:B------:R-:W-:Y:S01]  /*2670*/  FFMA R23, R100, R7, R38 ;  /* 0x0000000764177223 */ /* 0x000fe20000000026 */
[----:B------:R-:W-:-:S04]  /*2680*/  IADD3 R32, P6, R80, R36, RZ ;  /* 0x0000002450207210 */ /* 0x000fc80007fde0ff */
[----:B------:R2:W-:Y:S01]  /*2690*/  @P5 STG.E desc[UR16][R30.64], R23 ;  /* 0x000000171e005986 */ /* 0x0005e2000c101910 */
[----:B------:R-:W-:-:S06]  /*26a0*/  IMAD.X R33, R81, 0x1, R45, P6 ;  /* 0x0000000151217824 */ /* 0x000fcc00030e062d */
[----:B------:R-:W-:Y:S05]  /*26b0*/  @!P1 BRA `(.L_x_33) ;  /* 0x0000000000049947 */ /* 0x000fea0003800000 */
[----:B------:R3:W5:Y:S02]  /*26c0*/  LDG.E.LTC128B R17, desc[UR16][R34.64+0x20] ;  /* 0x0000201022117981 */ /* 0x000764000c1e1920 */
.L_x_33:
[----:B------:R-:W-:Y:S05]  /*26d0*/  BSYNC B1 ;  /* 0x0000000000017941 */ /* 0x000fea0003800000 */
.L_x_32:
[----:B---3-5:R-:W-:Y:S01]  /*26e0*/  FMUL R34, R17, R8 ;  /* 0x0000000811227220 */ /* 0x028fe20000400000 */
[----:B------:R-:W-:Y:S01]  /*26f0*/  ISETP.GT.AND P2, PT, R9, 0x8, P2 ;  /* 0x000000080900780c */ /* 0x000fe20001744270 */
[----:B------:R-:W-:Y:S01]  /*2700*/  IMAD.WIDE.U32 R32, R15, UR6, R32 ;  /* 0x000000060f207c25 */ /* 0x000fe2000f8e0020 */
[----:B------:R-:W-:-:S03]  /*2710*/  ISETP.GT.AND P4, PT, R13, 0x8, PT ;  /* 0x000000080d00780c */ /* 0x000fc60003f84270 */
[----:B------:R-:W-:Y:S01]  /*2720*/  FFMA R21, R21, R7, R34 ;  /* 0x0000000715157223 */ /* 0x000fe20000000022 */
[----:B------:R-:W-:Y:S01]  /*2730*/  USHF.L.U64.HI UR10, UR12, 0x5, UR13 ;  /* 0x000000050c0a7899 */ /* 0x000fe2000801020d */
[----:B------:R-:W-:Y:S01]  /*2740*/  IMAD.IADD R15, R39, 0x1, R33 ;  /* 0x00000001270f7824 */ /* 0x000fe200078e0221 */
[C---:B------:R-:W-:Y:S01]  /*2750*/  LEA R34, P6, R32.reuse, UR14, 0x2 ;  /* 0x0000000e20227c11 */ /* 0x040fe2000f8c10ff */
[----:B------:R-:W-:Y:S01]  /*2760*/  USHF.L.U32 UR9, UR12, 0x5, URZ ;  /* 0x000000050c097899 */ /* 0x000fe2000800063f */
[----:B------:R3:W-:Y:S01]  /*2770*/  @P1 STG.E desc[UR16][R24.64+0x20], R21 ;  /* 0x0000201518001986 */ /* 0x0007e2000c101910 */
[----:B------:R-:W-:Y:S01]  /*2780*/  BSSY B1, `(.L_x_34) ;  /* 0x0000005000017945 */ /* 0x000fe20003800000 */
[----:B------:R-:W-:Y:S02]  /*2790*/  ISETP.GT.AND P5, PT, R9, RZ, P4 ;  /* 0x000000ff0900720c */ /* 0x000fe400027a4270 */
[----:B------:R-:W-:Y:S01]  /*27a0*/  LEA.HI.X R35, R32, UR15, R15, 0x2, P6 ;  /* 0x0000000f20237c11 */ /* 0x000fe2000b0f140f */
[----:B------:R-:W-:Y:S10]  /*27b0*/  @!P2 BRA `(.L_x_35) ;  /* 0x000000000004a947 */ /* 0x000ff40003800000 */
[----:B------:R4:W5:Y:S02]  /*27c0*/  LDG.E.LTC128B R17, desc[UR16][R34.64+0x20] ;  /* 0x0000201022117981 */ /* 0x000964000c1e1920 */
.L_x_35:
[----:B------:R-:W-:Y:S05]  /*27d0*/  BSYNC B1 ;  /* 0x0000000000017941 */ /* 0x000fea0003800000 */
.L_x_34:
[----:B----45:R-:W-:Y:S01]  /*27e0*/  FMUL R34, R17, R8 ;  /* 0x0000000811227220 */ /* 0x030fe20000400000 */
[----:B------:R-:W-:Y:S01]  /*27f0*/  IADD3 R32, P1, R28, UR9, RZ ;  /* 0x000000091c207c10 */ /* 0x000fe2000ff3e0ff */
[----:B------:R-:W-:Y:S02]  /*2800*/  IMAD.MOV.U32 R15, RZ, RZ, R17 ;  /* 0x000000ffff0f7224 */ /* 0x000fe400078e0011 */
[----:B---3--:R-:W-:Y:S01]  /*2810*/  FFMA R21, R98, R7, R34 ;  /* 0x0000000762157223 */ /* 0x008fe20000000022 */
[----:B------:R-:W-:-:S04]  /*2820*/  IADD3.X R33, R29, UR10, RZ, P1, !PT ;  /* 0x0000000a1d217c10 */ /* 0x000fc80008ffe4ff */
[----:B------:R3:W-:Y:S04]  /*2830*/  @P2 STG.E desc[UR16][R30.64+0x20], R21 ;  /* 0x000020151e002986 */ /* 0x0007e8000c101910 */
[----:B------:R-:W4:Y:S01]  /*2840*/  @P5 LDG.E.LTC128B R15, desc[UR16][R32.64] ;  /* 0x00000010200f5981 */ /* 0x000f22000c1e1920 */
[C---:B0-----:R-:W-:Y:S01]  /*2850*/  IMAD.SHL.U32 R43, R40.reuse, 0x20, RZ ;  /* 0x00000020282b7824 */ /* 0x041fe200078e00ff */
[----:B------:R-:W-:Y:S01]  /*2860*/  SHF.L.U64.HI R17, R40, 0x5, R41 ;  /* 0x0000000528117819 */ /* 0x000fe20000010229 */
[----:B------:R-:W-:Y:S01]  /*2870*/  BSSY B1, `(.L_x_36) ;  /* 0x000000c000017945 */ /* 0x000fe20003800000 */
[----:B------:R-:W-:Y:S02]  /*2880*/  ISETP.GT.AND P1, PT, R13, 0x9, PT ;  /* 0x000000090d00780c */ /* 0x000fe40003f24270 */
[----:B------:R-:W-:-:S02]  /*2890*/  IADD3 R34, P6, R43, R24, RZ ;  /* 0x000000182b227210 */ /* 0x000fc40007fde0ff */
[----:B------:R-:W-:-:S03]  /*28a0*/  ISETP.GT.AND P2, PT, R9, RZ, P1 ;  /* 0x000000ff0900720c */ /* 0x000fc60000f44270 */
[----:B------:R-:W-:Y:S02]  /*28b0*/  IMAD.X R35, R17, 0x1, R25, P6 ;  /* 0x0000000111237824 */ /* 0x000fe400030e0619 */
[----:B----4-:R-:W-:-:S04]  /*28c0*/  FMUL R36, R15, R8 ;  /* 0x000000080f247220 */ /* 0x010fc80000400000 */
[----:B------:R-:W-:Y:S01]  /*28d0*/  FFMA R19, R19, R7, R36 ;  /* 0x0000000713137223 */ /* 0x000fe20000000024 */
[----:B------:R-:W-:-:S04]  /*28e0*/  IADD3 R36, P6, R26, UR9, RZ ;  /* 0x000000091a247c10 */ /* 0x000fc8000ffde0ff */
[----:B------:R3:W-:Y:S01]  /*28f0*/  @P5 STG.E desc[UR16][R34.64], R19 ;  /* 0x0000001322005986 */ /* 0x0007e2000c101910 */
[----:B------:R-:W-:Y:S01]  /*2900*/  IADD3.X R37, R27, UR10, RZ, P6, !PT ;  /* 0x0000000a1b257c10 */ /* 0x000fe2000b7fe4ff */
[----:B------:R-:W-:Y:S07]  /*2910*/  @!P2 BRA `(.L_x_37) ;  /* 0x000000000004a947 */ /* 0x000fee0003800000 */
[----:B------:R0:W5:Y:S02]  /*2920*/  LDG.E.LTC128B R15, desc[UR16][R36.64] ;  /* 0x00000010240f7981 */ /* 0x000164000c1e1920 */
.L_x_37:
[----:B------:R-:W-:Y:S05]  /*2930*/  BSYNC B1 ;  /* 0x0000000000017941 */ /* 0x000fea0003800000 */
.L_x_36:
[----:B------:R-:W-:Y:S01]  /*2940*/  UIADD3 UR6, UP0, UR9, 0x20, URZ ;  /* 0x0000002009067890 */ /* 0x000fe2000ff1e03f */
[----:B------:R-:W-:Y:S01]  /*2950*/  ISETP.GT.AND P4, PT, R9, 0x8, P4 ;  /* 0x000000080900780c */ /* 0x000fe20002784270 */
[----:B-----5:R-:W-:Y:S01]  /*2960*/  FMUL R40, R15, R8 ;  /* 0x000000080f287220 */ /* 0x020fe20000400000 */
[----:B------:R-:W-:Y:S01]  /*2970*/  IADD3 R38, P5, R43, R30, RZ ;  /* 0x0000001e2b267210 */ /* 0x000fe20007fbe0ff */
[----:B------:R-:W-:Y:S01]  /*2980*/  UIADD3.X UR7, URZ, UR10, URZ, UP0, !UPT ;  /* 0x0000000a3f077290 */ /* 0x000fe200087fe43f */
[----:B---3--:R-:W-:Y:S01]  /*2990*/  IMAD.MOV.U32 R21, RZ, RZ, R15 ;  /* 0x000000ffff157224 */ /* 0x008fe200078e000f */
[----:B------:R-:W-:Y:S01]  /*29a0*/  IADD3 R28, P6, R28, UR6, RZ ;  /* 0x000000061c1c7c10 */ /* 0x000fe2000ffde0ff */
[----:B--2---:R-:W-:Y:S01]  /*29b0*/  FFMA R23, R96, R7, R40 ;  /* 0x0000000760177223 */ /* 0x004fe20000000028 */
[----:B------:R-:W-:Y:S02]  /*29c0*/  IMAD.X R39, R17, 0x1, R31, P5 ;  /* 0x0000000111277824 */ /* 0x000fe400028e061f */
[----:B------:R-:W-:-:S03]  /*29d0*/  IADD3.X R29, R29, UR7, RZ, P6, !PT ;  /* 0x000000071d1d7c10 */ /* 0x000fc6000b7fe4ff */
[----:B------:R2:W-:Y:S04]  /*29e0*/  @P2 STG.E desc[UR16][R38.64], R23 ;  /* 0x0000001726002986 */ /* 0x0005e8000c101910 */
[----:B------:R-:W3:Y:S01]  /*29f0*/  @P4 LDG.E.LTC128B R21, desc[UR16][R28.64] ;  /* 0x000000101c154981 */ /* 0x000ee2000c1e1920 */
[----:B------:R-:W-:Y:S01]  /*2a00*/  IADD3 R19, P2, R43, 0x20, RZ ;  /* 0x000000202b137810 */ /* 0x000fe20007f5e0ff */
[----:B------:R-:W-:Y:S01]  /*2a10*/  BSSY B1, `(.L_x_38) ;  /* 0x000000e000017945 */ /* 0x000fe20003800000 */
[----:B------:R-:W-:Y:S02]  /*2a20*/  ISETP.GT.AND P1, PT, R9, 0x8, P1 ;  /* 0x000000080900780c */ /* 0x000fe40000f24270 */
[----:B------:R-:W-:Y:S01]  /*2a30*/  IADD3 R24, P5, R19, R24, RZ ;  /* 0x0000001813187210 */ /* 0x000fe20007fbe0ff */
[----:B------:R-:W-:Y:S01]  /*2a40*/  IMAD.X R15, RZ, RZ, R17, P2 ;  /* 0x000000ffff0f7224 */ /* 0x000fe200010e0611 */
[----:B-1----:R-:W-:-:S02]  /*2a50*/  IADD3 R26, P6, R26, UR6, RZ ;  /* 0x000000061a1a7c10 */ /* 0x002fc4000ffde0ff */
[----:B------:R-:W-:Y:S01]  /*2a60*/  ISETP.GT.AND P2, PT, R13, 0x10, PT ;  /* 0x000000100d00780c */ /* 0x000fe20003f44270 */
[----:B------:R-:W-:Y:S01]  /*2a70*/  IMAD.X R25, R15, 0x1, R25, P5 ;  /* 0x000000010f197824 */ /* 0x000fe200028e0619 */
[----:B------:R-:W-:Y:S02]  /*2a80*/  IADD3 R40, P5, R19, R30, RZ ;  /* 0x0000001e13287210 */ /* 0x000fe40007fbe0ff */
[----:B------:R-:W-:Y:S01]  /*2a90*/  IADD3.X R27, R27, UR7, RZ, P6, !PT ;  /* 0x000000071b1b7c10 */ /* 0x000fe2000b7fe4ff */
[----:B---3--:R-:W-:-:S04]  /*2aa0*/  FMUL R42, R21, R8 ;  /* 0x00000008152a7220 */ /* 0x008fc80000400000 */
[----:B------:R-:W-:-:S05]  /*2ab0*/  FFMA R61, R61, R7, R42 ;  /* 0x000000073d3d7223 */ /* 0x000fca000000002a */
[----:B------:R2:W-:Y:S01]  /*2ac0*/  @P4 STG.E desc[UR16][R24.64], R61 ;  /* 0x0000003d18004986 */ /* 0x0005e2000c101910 */
[----:B------:R-:W-:Y:S05]  /*2ad0*/  @!P1 BRA `(.L_x_39) ;  /* 0x0000000000049947 */ /* 0x000fea0003800000 */
[----:B------:R1:W5:Y:S02]  /*2ae0*/  LDG.E.LTC128B R21, desc[UR16][R26.64] ;  /* 0x000000101a157981 */ /* 0x000364000c1e1920 */
.L_x_39:
[----:B------:R-:W-:Y:S05]  /*2af0*/  BSYNC B1 ;  /* 0x0000000000017941 */ /* 0x000fea0003800000 */
.L_x_38:
[----:B--2--5:R-:W-:Y:S01]  /*2b00*/  FMUL R24, R21, R8 ;  /* 0x0000000815187220 */ /* 0x024fe20000400000 */
[----:B------:R-:W-:Y:S01]  /*2b10*/  IMAD.X R41, R15, 0x1, R31, P5 ;  /* 0x000000010f297824 */ /* 0x000fe200028e061f */
[----:B------:R-:W-:Y:S01]  /*2b20*/  ISETP.GT.AND P4, PT, R9, RZ, P2 ;  /* 0x000000ff0900720c */ /* 0x000fe20001784270 */
[----:B------:R-:W-:Y:S01]  /*2b30*/  BSSY B1, `(.L_x_40) ;  /* 0x0000008000017945 */ /* 0x000fe20003800000 */
[----:B------:R-:W-:Y:S01]  /*2b40*/  FFMA R23, R94, R7, R24 ;  /* 0x000000075e177223 */ /* 0x000fe20000000018 */
[----:B------:R-:W-:Y:S02]  /*2b50*/  IADD3 R24, P6, R32, UR9, RZ ;  /* 0x0000000920187c10 */ /* 0x000fe4000ffde0ff */
[----:B-1----:R-:W-:Y:S02]  /*2b60*/  IADD3 R26, P5, R34, R43, RZ ;  /* 0x0000002b221a7210 */ /* 0x002fe40007fbe0ff */
[----:B------:R1:W-:Y:S01]  /*2b70*/  @P1 STG.E desc[UR16][R40.64], R23 ;  /* 0x0000001728001986 */ /* 0x0003e2000c101910 */
[----:B------:R-:W-:-:S05]  /*2b80*/  IADD3.X R25, R33, UR10, RZ, P6, !PT ;  /* 0x0000000a21197c10 */ /* 0x000fca000b7fe4ff */
[----:B------:R-:W-:Y:S05]  /*2b90*/  @!P4 BRA `(.L_x_41) ;  /* 0x000000000004c947 */ /* 0x000fea0003800000 */
[----:B------:R2:W5:Y:S02]  /*2ba0*/  LDG.E.LTC128B R21, desc[UR16][R24.64] ;  /* 0x0000001018157981 */ /* 0x000564000c1e1920 */
.L_x_41:
[----:B------:R-:W-:Y:S05]  /*2bb0*/  BSYNC B1 ;  /* 0x0000000000017941 */ /* 0x000fea0003800000 */
.L_x_40:
[----:B------:R-:W-:Y:S01]  /*2bc0*/  ISETP.GT.AND P1, PT, R13, 0x11, PT ;  /* 0x000000110d00780c */ /* 0x000fe20003f24270 */
[----:B------:R-:W-:Y:S02]  /*2bd0*/  IMAD.X R27, R35, 0x1, R17, P5 ;  /* 0x00000001231b7824 */ /* 0x000fe400028e0611 */
[----:B-1---5:R-:W-:Y:S01]  /*2be0*/  FMUL R23, R21, R8 ;  /* 0x0000000815177220 */ /* 0x022fe20000400000 */
[----:B------:R-:W-:Y:S01]  /*2bf0*/  BSSY B1, `(.L_x_42) ;  /* 0x0000009000017945 */ /* 0x000fe20003800000 */
[----:B------:R-:W-:Y:S02]  /*2c00*/  ISETP.GT.AND P5, PT, R9, RZ, P1 ;  /* 0x000000ff0900720c */ /* 0x000fe40000fa4270 */
[----:B------:R-:W-:Y:S01]  /*2c10*/  FFMA R23, R90, R7, R23 ;  /* 0x000000075a177223 */ /* 0x000fe20000000017 */
[----:B------:R-:W-:-:S04]  /*2c20*/  IADD3 R30, P6, R38, R43, RZ ;  /* 0x0000002b261e7210 */ /* 0x000fc80007fde0ff */
[----:B------:R1:W-:Y:S01]  /*2c30*/  @P4 STG.E desc[UR16][R26.64], R23 ;  /* 0x000000171a004986 */ /* 0x0003e2000c101910 */
[----:B------:R-:W-:-:S04]  /*2c40*/  IADD3 R28, P4, R36, UR9, RZ ;  /* 0x00000009241c7c10 */ /* 0x000fc8000ff9e0ff */
[----:B------:R-:W-:Y:S01]  /*2c50*/  IADD3.X R29, R37, UR10, RZ, P4, !PT ;  /* 0x0000000a251d7c10 */ /* 0x000fe2000a7fe4ff */
[----:B------:R-:W-:Y:S08]  /*2c60*/  @!P5 BRA `(.L_x_43) ;  /* 0x000000000004d947 */ /* 0x000ff00003800000 */
[----:B------:R3:W5:Y:S02]  /*2c70*/  LDG.E.LTC128B R21, desc[UR16][R28.64] ;  /* 0x000000101c157981 */ /* 0x000764000c1e1920 */
.L_x_43:
[----:B------:R-:W-:Y:S05]  /*2c80*/  BSYNC B1 ;  /* 0x0000000000017941 */ /* 0x000fea0003800000 */
.L_x_42:
[----:B-1---5:R-:W-:Y:S01]  /*2c90*/  FMUL R23, R21, R8 ;  /* 0x0000000815177220 */ /* 0x022fe20000400000 */
[----:B------:R-:W-:Y:S01]  /*2ca0*/  IMAD.X R31, R39, 0x1, R17, P6 ;  /* 0x00000001271f7824 */ /* 0x000fe200030e0611 */
[----:B------:R-:W-:Y:S01]  /*2cb0*/  ISETP.GT.AND P4, PT, R9, 0x8, P2 ;  /* 0x000000080900780c */ /* 0x000fe20001784270 */
[----:B------:R-:W-:Y:S01]  /*2cc0*/  BSSY B1, `(.L_x_44) ;  /* 0x0000007000017945 */ /* 0x000fe20003800000 */
[----:B------:R-:W-:Y:S01]  /*2cd0*/  FFMA R23, R88, R7, R23 ;  /* 0x0000000758177223 */ /* 0x000fe20000000017 */
[----:B------:R-:W-:-:S04]  /*2ce0*/  IADD3 R32, P2, R32, UR6, RZ ;  /* 0x0000000620207c10 */ /* 0x000fc8000ff5e0ff */
[----:B------:R1:W-:Y:S01]  /*2cf0*/  @P5 STG.E desc[UR16][R30.64], R23 ;  /* 0x000000171e005986 */ /* 0x0003e2000c101910 */
[----:B------:R-:W-:-:S05]  /*2d00*/  IADD3.X R33, R33, UR7, RZ, P2, !PT ;  /* 0x0000000721217c10 */ /* 0x000fca00097fe4ff */
[----:B------:R-:W-:Y:S05]  /*2d10*/  @!P4 BRA `(.L_x_45) ;  /* 0x000000000004c947 */ /* 0x000fea0003800000 */
[----:B------:R4:W5:Y:S02]  /*2d20*/  LDG.E.LTC128B R21, desc[UR16][R32.64] ;  /* 0x0000001020157981 */ /* 0x000964000c1e1920 */
.L_x_45:
[----:B------:R-:W-:Y:S05]  /*2d30*/  BSYNC B1 ;  /* 0x0000000000017941 */ /* 0x000fea0003800000 */
.L_x_44:
[----:B----4-:R-:W-:Y:S01]  /*2d40*/  IADD3 R32, P5, R19, R34, RZ ;  /* 0x0000002213207210 */ /* 0x010fe20007fbe0ff */
[----:B-1---5:R-:W-:Y:S01]  /*2d50*/  FMUL R23, R21, R8 ;  /* 0x0000000815177220 */ /* 0x022fe20000400000 */
[----:B------:R-:W-:Y:S01]  /*2d60*/  ISETP.GT.AND P1, PT, R9, 0x8, P1 ;  /* 0x000000080900780c */ /* 0x000fe20000f24270 */
[----:B------:R-:W-:Y:S01]  /*2d70*/  BSSY B1, `(.L_x_46) ;  /* 0x000000a000017945 */ /* 0x000fe20003800000 */
[----:B------:R-:W-:Y:S01]  /*2d80*/  IADD3 R34, P6, R36, UR6, RZ ;  /* 0x0000000624227c10 */ /* 0x000fe2000ffde0ff */
[----:B------:R-:W-:Y:S01]  /*2d90*/  FFMA R23, R86, R7, R23 ;  /* 0x0000000756177223 */ /* 0x000fe20000000017 */
[----:B------:R-:W-:Y:S01]  /*2da0*/  IMAD.X R33, R15, 0x1, R35, P5 ;  /* 0x000000010f217824 */ /* 0x000fe200028e0623 */
[----:B------:R-:W-:Y:S02]  /*2db0*/  ISETP.GT.AND P2, PT, R13, 0x18, PT ;  /* 0x000000180d00780c */ /* 0x000fe40003f44270 */
[----:B------:R-:W-:Y:S02]  /*2dc0*/  IADD3 R40, P5, R19, R38, RZ ;  /* 0x0000002613287210 */ /* 0x000fe40007fbe0ff */
[----:B------:R1:W-:Y:S01]  /*2dd0*/  @P4 STG.E desc[UR16][R32.64], R23 ;  /* 0x0000001720004986 */ /* 0x0003e2000c101910 */
[----:B------:R-:W-:-:S03]  /*2de0*/  IADD3.X R35, R37, UR7, RZ, P6, !PT ;  /* 0x0000000725237c10 */ /* 0x000fc6000b7fe4ff */
[----:B------:R-:W-:Y:S07]  /*2df0*/  @!P1 BRA `(.L_x_47) ;  /* 0x0000000000049947 */ /* 0x000fee0003800000 */
[----:B------:R4:W5:Y:S02]  /*2e00*/  LDG.E.LTC128B R21, desc[UR16][R34.64] ;  /* 0x0000001022157981 */ /* 0x000964000c1e1920 */
.L_x_47:
[----:B------:R-:W-:Y:S05]  /*2e10*/  BSYNC B1 ;  /* 0x0000000000017941 */ /* 0x000fea0003800000 */
.L_x_46:
[----:B-1---5:R-:W-:Y:S01]  /*2e20*/  FMUL R23, R21, R8 ;  /* 0x0000000815177220 */ /* 0x022fe20000400000 */
[----:B------:R-:W-:Y:S01]  /*2e30*/  IMAD.X R41, R15, 0x1, R39, P5 ;  /* 0x000000010f297824 */ /* 0x000fe200028e0627 */
[----:B------:R-:W-:Y:S01]  /*2e40*/  ISETP.GT.AND P4, PT, R9, RZ, P2 ;  /* 0x000000ff0900720c */ /* 0x000fe20001784270 */
[----:B------:R-:W-:Y:S01]  /*2e50*/  BSSY B1, `(.L_x_48) ;  /* 0x0000008000017945 */ /* 0x000fe20003800000 */
[----:B------:R-:W-:Y:S01]  /*2e60*/  FFMA R23, R84, R7, R23 ;  /* 0x0000000754177223 */ /* 0x000fe20000000017 */
[----:B------:R-:W-:Y:S02]  /*2e70*/  IADD3 R32, P6, R24, UR9, RZ ;  /* 0x0000000918207c10 */ /* 0x000fe4000ffde0ff */
[----:B----4-:R-:W-:Y:S02]  /*2e80*/  IADD3 R34, P5, R26, R43, RZ ;  /* 0x0000002b1a227210 */ /* 0x010fe40007fbe0ff */
[----:B------:R1:W-:Y:S01]  /*2e90*/  @P1 STG.E desc[UR16][R40.64], R23 ;  /* 0x0000001728001986 */ /* 0x0003e2000c101910 */
[----:B------:R-:W-:-:S05]  /*2ea0*/  IADD3.X R33, R25, UR10, RZ, P6, !PT ;  /* 0x0000000a19217c10 */ /* 0x000fca000b7fe4ff */
[----:B------:R-:W-:Y:S05]  /*2eb0*/  @!P4 BRA `(.L_x_49) ;  /* 0x000000000004c947 */ /* 0x000fea0003800000 */
[----:B------:R4:W5:Y:S02]  /*2ec0*/  LDG.E.LTC128B R21, desc[UR16][R32.64] ;  /* 0x0000001020157981 */ /* 0x000964000c1e1920 */
.L_x_49:
[----:B------:R-:W-:Y:S05]  /*2ed0*/  BSYNC B1 ;  /* 0x0000000000017941 */ /* 0x000fea0003800000 */
.L_x_48:
        /* <DEDUP_REMOVED lines=8> */
[----:B0-----:R-:W-:-:S04]  /*2f60*/  IADD3 R36, P4, R28, UR9, RZ ;  /* 0x000000091c247c10 */ /* 0x001fc8000ff9e0ff */
[----:B------:R-:W-:Y:S01]  /*2f70*/  IADD3.X R37, R29, UR10, RZ, P4, !PT ;  /* 0x0000000a1d257c10 */ /* 0x000fe2000a7fe4ff */
[----:B------:R-:W-:Y:S08]  /*2f80*/  @!P5 BRA `(.L_x_51) ;  /* 0x000000000004d947 */ /* 0x000ff00003800000 */
[----:B------:R0:W5:Y:S02]  /*2f90*/  LDG.E.LTC128B R21, desc[UR16][R36.64] ;  /* 0x0000001024157981 */ /* 0x000164000c1e1920 */
.L_x_51:
[----:B------:R-:W-:Y:S05]  /*2fa0*/  BSYNC B1 ;  /* 0x0000000000017941 */ /* 0x000fea0003800000 */
.L_x_50:
[----:B-1---5:R-:W-:Y:S01]  /*2fb0*/  FMUL R23, R21, R8 ;  /* 0x0000000815177220 */ /* 0x022fe20000400000 */
[----:B------:R-:W-:Y:S01]  /*2fc0*/  IMAD.X R39, R31, 0x1, R17, P6 ;  /* 0x000000011f277824 */ /* 0x000fe200030e0611 */
[----:B------:R-:W-:Y:S01]  /*2fd0*/  ISETP.GT.AND P4, PT, R9, 0x8, P2 ;  /* 0x000000080900780c */ /* 0x000fe20001784270 */
[----:B------:R-:W-:Y:S01]  /*2fe0*/  BSSY B1, `(.L_x_52) ;  /* 0x0000007000017945 */ /* 0x000fe20003800000 */
[----:B------:R-:W-:Y:S01]  /*2ff0*/  FFMA R23, R78, R7, R23 ;  /* 0x000000074e177223 */ /* 0x000fe20000000017 */
[----:B--2---:R-:W-:-:S04]  /*3000*/  IADD3 R24, P2, R24, UR6, RZ ;  /* 0x0000000618187c10 */ /* 0x004fc8000ff5e0ff */
[----:B------:R1:W-:Y:S01]  /*3010*/  @P5 STG.E desc[UR16][R38.64], R23 ;  /* 0x0000001726005986 */ /* 0x0003e2000c101910 */
[----:B------:R-:W-:-:S05]  /*3020*/  IADD3.X R25, R25, UR7, RZ, P2, !PT ;  /* 0x0000000719197c10 */ /* 0x000fca00097fe4ff */
[----:B------:R-:W-:Y:S05]  /*3030*/  @!P4 BRA `(.L_x_53) ;  /* 0x000000000004c947 */ /* 0x000fea0003800000 */
[----:B------:R2:W5:Y:S02]  /*3040*/  LDG.E.LTC128B R21, desc[UR16][R24.64] ;  /* 0x0000001018157981 */ /* 0x000564000c1e1920 */
.L_x_53:
[----:B------:R-:W-:Y:S05]  /*3050*/  BSYNC B1 ;  /* 0x0000000000017941 */ /* 0x000fea0003800000 */
.L_x_52:
[----:B--2---:R-:W-:Y:S01]  /*3060*/  IADD3 R24, P5, R26, R19, RZ ;  /* 0x000000131a187210 */ /* 0x004fe20007fbe0ff */
        /* <DEDUP_REMOVED lines=12> */
.L_x_55:
[----:B------:R-:W-:Y:S05]  /*3130*/  BSYNC B1 ;  /* 0x0000000000017941 */ /* 0x000fea0003800000 */
.L_x_54:
[----:B-1---5:R-:W-:Y:S01]  /*3140*/  FMUL R23, R21, R8 ;  /* 0x0000000815177220 */ /* 0x022fe20000400000 */
[----:B------:R-:W-:Y:S01]  /*3150*/  IMAD.X R41, R31, 0x1, R15, P5 ;  /* 0x000000011f297824 */ /* 0x000fe200028e060f */
[----:B------:R-:W-:Y:S01]  /*3160*/  ISETP.GT.AND P4, PT, R9, RZ, P2 ;  /* 0x000000ff0900720c */ /* 0x000fe20001784270 */
[----:B------:R-:W-:Y:S01]  /*3170*/  BSSY B1, `(.L_x_56) ;  /* 0x0000008000017945 */ /* 0x000fe20003800000 */
[----:B------:R-:W-:Y:S01]  /*3180*/  FFMA R23, R74, R7, R23 ;  /* 0x000000074a177223 */ /* 0x000fe20000000017 */
[----:B------:R-:W-:Y:S02]  /*3190*/  IADD3 R24, P6, R32, UR9, RZ ;  /* 0x0000000920187c10 */ /* 0x000fe4000ffde0ff */
[----:B--2---:R-:W-:Y:S02]  /*31a0*/  IADD3 R26, P5, R34, R43, RZ ;  /* 0x0000002b221a7210 */ /* 0x004fe40007fbe0ff */
[----:B------:R1:W-:Y:S01]  /*31b0*/  @P1 STG.E desc[UR16][R40.64], R23 ;  /* 0x0000001728001986 */ /* 0x0003e2000c101910 */
[----:B------:R-:W-:-:S05]  /*31c0*/  IADD3.X R25, R33, UR10, RZ, P6, !PT ;  /* 0x0000000a21197c10 */ /* 0x000fca000b7fe4ff */
[----:B------:R-:W-:Y:S05]  /*31d0*/  @!P4 BRA `(.L_x_57) ;  /* 0x000000000004c947 */ /* 0x000fea0003800000 */
[----:B------:R2:W5:Y:S02]  /*31e0*/  LDG.E.LTC128B R21, desc[UR16][R24.64] ;  /* 0x0000001018157981 */ /* 0x000564000c1e1920 */
.L_x_57:
[----:B------:R-:W-:Y:S05]  /*31f0*/  BSYNC B1 ;  /* 0x0000000000017941 */ /* 0x000fea0003800000 */
.L_x_56:
        /* <DEDUP_REMOVED lines=8> */
[----:B---3--:R-:W-:-:S04]  /*3280*/  IADD3 R28, P4, R36, UR9, RZ ;  /* 0x00000009241c7c10 */ /* 0x008fc8000ff9e0ff */
[----:B------:R-:W-:Y:S01]  /*3290*/  IADD3.X R29, R37, UR10, RZ, P4, !PT ;  /* 0x0000000a251d7c10 */ /* 0x000fe2000a7fe4ff */
[----:B------:R-:W-:Y:S08]  /*32a0*/  @!P5 BRA `(.L_x_59) ;  /* 0x000000000004d947 */ /* 0x000ff00003800000 */
[----:B------:R3:W5:Y:S02]  /*32b0*/  LDG.E.LTC128B R21, desc[UR16][R28.64] ;  /* 0x000000101c157981 */ /* 0x000764000c1e1920 */
.L_x_59:
[----:B------:R-:W-:Y:S05]  /*32c0*/  BSYNC B1 ;  /* 0x0000000000017941 */ /* 0x000fea0003800000 */
.L_x_58:
[----:B-1---5:R-:W-:Y:S01]  /*32d0*/  FMUL R23, R21, R8 ;  /* 0x0000000815177220 */ /* 0x022fe20000400000 */
[----:B------:R-:W-:Y:S01]  /*32e0*/  IMAD.X R31, R39, 0x1, R17, P6 ;  /* 0x00000001271f7824 */ /* 0x000fe200030e0611 */
[----:B------:R-:W-:Y:S01]  /*32f0*/  ISETP.GT.AND P4, PT, R9, 0x8, P2 ;  /* 0x000000080900780c */ /* 0x000fe20001784270 */
[----:B------:R-:W-:Y:S01]  /*3300*/  BSSY B1, `(.L_x_60) ;  /* 0x0000007000017945 */ /* 0x000fe20003800000 */
[----:B------:R-:W-:Y:S01]  /*3310*/  FFMA R23, R70, R7, R23 ;  /* 0x0000000746177223 */ /* 0x000fe20000000017 */
[----:B----4-:R-:W-:-:S04]  /*3320*/  IADD3 R32, P2, R32, UR6, RZ ;  /* 0x0000000620207c10 */ /* 0x010fc8000ff5e0ff */
[----:B------:R1:W-:Y:S01]  /*3330*/  @P5 STG.E desc[UR16][R30.64], R23 ;  /* 0x000000171e005986 */ /* 0x0003e2000c101910 */
[----:B------:R-:W-:-:S05]  /*3340*/  IADD3.X R33, R33, UR7, RZ, P2, !PT ;  /* 0x0000000721217c10 */ /* 0x000fca00097fe4ff */
[----:B------:R-:W-:Y:S05]  /*3350*/  @!P4 BRA `(.L_x_61) ;  /* 0x000000000004c947 */ /* 0x000fea0003800000 */
[----:B------:R4:W5:Y:S02]  /*3360*/  LDG.E.LTC128B R21, desc[UR16][R32.64] ;  /* 0x0000001020157981 */ /* 0x000964000c1e1920 */
.L_x_61:
[----:B------:R-:W-:Y:S05]  /*3370*/  BSYNC B1 ;  /* 0x0000000000017941 */ /* 0x000fea0003800000 */
.L_x_60:
        /* <DEDUP_REMOVED lines=13> */
.L_x_63:
[----:B------:R-:W-:Y:S05]  /*3450*/  BSYNC B1 ;  /* 0x0000000000017941 */ /* 0x000fea0003800000 */
.L_x_62:
        /* <DEDUP_REMOVED lines=11> */
.L_x_65:
[----:B------:R-:W-:Y:S05]  /*3510*/  BSYNC B1 ;  /* 0x0000000000017941 */ /* 0x000fea0003800000 */
.L_x_64:
        /* <DEDUP_REMOVED lines=12> */
.L_x_67:
[----:B------:R-:W-:Y:S05]  /*35e0*/  BSYNC B1 ;  /* 0x0000000000017941 */ /* 0x000fea0003800000 */
.L_x_66:
        /* <DEDUP_REMOVED lines=10> */
.L_x_69:
[----:B------:R-:W-:Y:S05]  /*3690*/  BSYNC B1 ;  /* 0x0000000000017941 */ /* 0x000fea0003800000 */
.L_x_68:
        /* <DEDUP_REMOVED lines=13> */
.L_x_71:
[----:B------:R-:W-:Y:S05]  /*3770*/  BSYNC B1 ;  /* 0x0000000000017941 */ /* 0x000fea0003800000 */
.L_x_70:
        /* <DEDUP_REMOVED lines=11> */
.L_x_73:
[----:B------:R-:W-:Y:S05]  /*3830*/  BSYNC B1 ;  /* 0x0000000000017941 */ /* 0x000fea0003800000 */
.L_x_72:
[----:B------:R-:W-:Y:S01]  /*3840*/  ISETP.GT.AND P2, PT, R13, 0x31, PT ;  /* 0x000000310d00780c */ /* 0x000fe20003f44270 */
[----:B-1---5:R-:W-:Y:S01]  /*3850*/  FMUL R23, R21, R8 ;  /* 0x0000000815177220 */ /* 0x022fe20000400000 */
[----:B------:R-:W-:Y:S01]  /*3860*/  IMAD.X R27, R35, 0x1, R17, P5 ;  /* 0x00000001231b7824 */ /* 0x000fe200028e0611 */
[----:B------:R-:W-:Y:S01]  /*3870*/  BSSY B1, `(.L_x_74) ;  /* 0x0000009000017945 */ /* 0x000fe20003800000 */
[----:B------:R-:W-:Y:S01]  /*3880*/  ISETP.GT.AND P1, PT, R9, RZ, P2 ;  /* 0x000000ff0900720c */ /* 0x000fe20001724270 */
[----:B------:R-:W-:Y:S01]  /*3890*/  FFMA R23, R56, R7, R23 ;  /* 0x0000000738177223 */ /* 0x000fe20000000017 */
[----:B------:R-:W-:-:S04]  /*38a0*/  IADD3 R30, P5, R38, R43, RZ ;  /* 0x0000002b261e7210 */ /* 0x000fc80007fbe0ff */
[----:B------:R1:W-:Y:S01]  /*38b0*/  @P6 STG.E desc[UR16][R26.64], R23 ;  /* 0x000000171a006986 */ /* 0x0003e2000c101910 */
[----:B---3--:R-:W-:-:S04]  /*38c0*/  IADD3 R28, P6, R36, UR9, RZ ;  /* 0x00000009241c7c10 */ /* 0x008fc8000ffde0ff */
[----:B------:R-:W-:Y:S02]  /*38d0*/  IADD3.X R29, R37, UR10, RZ, P6, !PT ;  /* 0x0000000a251d7c10 */ /* 0x000fe4000b7fe4ff */
[----:B------:R-:W-:Y:S07]  /*38e0*/  @!P1 BRA `(.L_x_75) ;  /* 0x0000000000049947 */ /* 0x000fee0003800000 */
[----:B------:R3:W5:Y:S02]  /*38f0*/  LDG.E.LTC128B R21, desc[UR16][R28.64] ;  /* 0x000000101c157981 */ /* 0x000764000c1e1920 */
.L_x_75:
[----:B------:R-:W-:Y:S05]  /*3900*/  BSYNC B1 ;  /* 0x0000000000017941 */ /* 0x000fea0003800000 */
.L_x_74:
[----:B-1---5:R-:W-:Y:S01]  /*3910*/  FMUL R23, R21, R8 ;  /* 0x0000000815177220 */ /* 0x022fe20000400000 */
[----:B------:R-:W-:Y:S01]  /*3920*/  IMAD.X R31, R39, 0x1, R17, P5 ;  /* 0x00000001271f7824 */ /* 0x000fe200028e0611 */
[----:B------:R-:W-:Y:S01]  /*3930*/  ISETP.GT.AND P4, PT, R9, 0x8, P4 ;  /* 0x000000080900780c */ /* 0x000fe20002784270 */
[----:B------:R-:W-:Y:S01]  /*3940*/  BSSY B1, `(.L_x_76) ;  /* 0x0000008000017945 */ /* 0x000fe20003800000 */
[----:B------:R-:W-:Y:S01]  /*3950*/  FFMA R41, R22, R7, R23 ;  /* 0x0000000716297223 */ /* 0x000fe20000000017 */
[----:B------:R-:W-:-:S04]  /*3960*/  IADD3 R22, P5, R32, UR6, RZ ;  /* 0x0000000620167c10 */ /* 0x000fc8000ffbe0ff */
[----:B------:R1:W-:Y:S01]  /*3970*/  @P1 STG.E desc[UR16][R30.64], R41 ;  /* 0x000000291e001986 */ /* 0x0003e2000c101910 */
[----:B------:R-:W-:Y:S01]  /*3980*/  IADD3.X R23, R33, UR7, RZ, P5, !PT ;  /* 0x0000000721177c10 */ /* 0x000fe2000affe4ff */
[----:B----4-:R-:W-:-:S04]  /*3990*/  IMAD.MOV.U32 R33, RZ, RZ, R21 ;  /* 0x000000ffff217224 */ /* 0x010fc800078e0015 */
[----:B------:R-:W-:Y:S05]  /*39a0*/  @!P4 BRA `(.L_x_77) ;  /* 0x000000000004c947 */ /* 0x000fea0003800000 */
[----:B------:R4:W5:Y:S02]  /*39b0*/  LDG.E.LTC128B R33, desc[UR16][R22.64] ;  /* 0x0000001016217981 */ /* 0x000964000c1e1920 */
.L_x_77:
[----:B------:R-:W-:Y:S05]  /*39c0*/  BSYNC B1 ;  /* 0x0000000000017941 */ /* 0x000fea0003800000 */
.L_x_76:
[----:B----4-:R-:W-:Y:S01]  /*39d0*/  IADD3 R22, P5, R34, R19, RZ ;  /* 0x0000001322167210 */ /* 0x010fe20007fbe0ff */
[----:B-----5:R-:W-:Y:S01]  /*39e0*/  FMUL R21, R33, R8 ;  /* 0x0000000821157220 */ /* 0x020fe20000400000 */
[----:B------:R-:W-:Y:S01]  /*39f0*/  ISETP.GT.AND P2, PT, R9, 0x8, P2 ;  /* 0x000000080900780c */ /* 0x000fe20001744270 */
[----:B------:R-:W-:Y:S01]  /*3a00*/  BSSY B1, `(.L_x_78) ;  /* 0x000000b000017945 */ /* 0x000fe20003800000 */
[----:B------:R-:W-:Y:S01]  /*3a10*/  ISETP.GT.AND P1, PT, R13, 0x38, PT ;  /* 0x000000380d00780c */ /* 0x000fe20003f24270 */
[----:B-1----:R-:W-:Y:S01]  /*3a20*/  FFMA R41, R20, R7, R21 ;  /* 0x0000000714297223 */ /* 0x002fe20000000015 */
[----:B------:R-:W-:Y:S01]  /*3a30*/  IMAD.X R23, R35, 0x1, R15, P5 ;  /* 0x0000000123177824 */ /* 0x000fe200028e060f */
[----:B------:R-:W-:Y:S01]  /*3a40*/  IADD3 R20, P6, R36, UR6, RZ ;  /* 0x0000000624147c10 */ /* 0x000fe2000ffde0ff */
[----:B------:R-:W-:Y:S01]  /*3a50*/  IMAD.MOV.U32 R35, RZ, RZ, R33 ;  /* 0x000000ffff237224 */ /* 0x000fe200078e0021 */
[----:B------:R-:W-:Y:S02]  /*3a60*/  IADD3 R32, P5, R38, R19, RZ ;  /* 0x0000001326207210 */ /* 0x000fe40007fbe0ff */
[----:B------:R1:W-:Y:S01]  /*3a70*/  @P4 STG.E desc[UR16][R22.64], R41 ;  /* 0x0000002916004986 */ /* 0x0003e2000c101910 */
[----:B------:R-:W-:-:S03]  /*3a80*/  IADD3.X R21, R37, UR7, RZ, P6, !PT ;  /* 0x0000000725157c10 */ /* 0x000fc6000b7fe4ff */
[----:B------:R-:W-:Y:S07]  /*3a90*/  @!P2 BRA `(.L_x_79) ;  /* 0x000000000004a947 */ /* 0x000fee0003800000 */
[----:B------:R4:W5:Y:S02]  /*3aa0*/  LDG.E.LTC128B R35, desc[UR16][R20.64] ;  /* 0x0000001014237981 */ /* 0x000964000c1e1920 */
.L_x_79:
[----:B------:R-:W-:Y:S05]  /*3ab0*/  BSYNC B1 ;  /* 0x0000000000017941 */ /* 0x000fea0003800000 */
.L_x_78:
[----:B----45:R-:W-:Y:S01]  /*3ac0*/  FMUL R21, R35, R8 ;  /* 0x0000000823157220 */ /* 0x030fe20000400000 */
[----:B------:R-:W-:Y:S01]  /*3ad0*/  IMAD.X R33, R39, 0x1, R15, P5 ;  /* 0x0000000127217824 */ /* 0x000fe200028e060f */
[----:B------:R-:W-:Y:S01]  /*3ae0*/  ISETP.GT.AND P6, PT, R9, RZ, P1 ;  /* 0x000000ff0900720c */ /* 0x000fe20000fc4270 */
[----:B------:R-:W-:Y:S01]  /*3af0*/  BSSY B1, `(.L_x_80) ;  /* 0x0000008000017945 */ /* 0x000fe20003800000 */
[----:B------:R-:W-:Y:S01]  /*3b00*/  FFMA R21, R18, R7, R21 ;  /* 0x0000000712157223 */ /* 0x000fe20000000015 */
[----:B-1----:R-:W-:-:S04]  /*3b10*/  IADD3 R22, P4, R26, R43, RZ ;  /* 0x0000002b1a167210 */ /* 0x002fc80007f9e0ff */
[----:B------:R1:W-:Y:S06]  /*3b20*/  @P2 STG.E desc[UR16][R32.64], R21 ;  /* 0x0000001520002986 */ /* 0x0003ec000c101910 */
[----:B------:R-:W-:Y:S05]  /*3b30*/  @!P6 BRA `(.L_x_81) ;  /* 0x00000000000ce947 */ /* 0x000fea0003800000 */
[----:B------:R-:W-:-:S04]  /*3b40*/  IADD3 R20, P2, R24, UR9, RZ ;  /* 0x0000000918147c10 */ /* 0x000fc8000ff5e0ff */
[----:B-1----:R-:W-:-:S05]  /*3b50*/  IADD3.X R21, R25, UR10, RZ, P2, !PT ;  /* 0x0000000a19157c10 */ /* 0x002fca00097fe4ff */
[----:B------:R4:W5:Y:S04]  /*3b60*/  LDG.E.LTC128B R35, desc[UR16][R20.64] ;  /* 0x0000001014237981 */ /* 0x000968000c1e1920 */
.L_x_81:
[----:B------:R-:W-:Y:S05]  /*3b70*/  BSYNC B1 ;  /* 0x0000000000017941 */ /* 0x000fea0003800000 */
.L_x_80:
[----:B------:R-:W-:Y:S01]  /*3b80*/  ISETP.GT.AND P2, PT, R13, 0x39, PT ;  /* 0x000000390d00780c */ /* 0x000fe20003f44270 */
[----:B-1--45:R-:W-:Y:S01]  /*3b90*/  FMUL R21, R35, R8 ;  /* 0x0000000823157220 */ /* 0x032fe20000400000 */
[----:B------:R-:W-:Y:S01]  /*3ba0*/  IMAD.X R23, R27, 0x1, R17, P4 ;  /* 0x000000011b177824 */ /* 0x000fe200020e0611 */
[----:B------:R-:W-:Y:S01]  /*3bb0*/  BSSY B1, `(.L_x_82) ;  /* 0x0000009000017945 */ /* 0x000fe20003800000 */
[----:B------:R-:W-:Y:S01]  /*3bc0*/  ISETP.GT.AND P5, PT, R9, RZ, P2 ;  /* 0x000000ff0900720c */ /* 0x000fe200017a4270 */
[----:B------:R-:W-:Y:S01]  /*3bd0*/  FFMA R13, R16, R7, R21 ;  /* 0x00000007100d7223 */ /* 0x000fe20000000015 */
[----:B------:R-:W-:-:S04]  /*3be0*/  IADD3 R16, P4, R30, R43, RZ ;  /* 0x0000002b1e107210 */ /* 0x000fc80007f9e0ff */
[----:B------:R1:W-:Y:S01]  /*3bf0*/  @P6 STG.E desc[UR16][R22.64], R13 ;  /* 0x0000000d16006986 */ /* 0x0003e2000c101910 */
[----:B------:R-:W-:-:S04]  /*3c00*/  IADD3 R20, P6, R28, UR9, RZ ;  /* 0x000000091c147c10 */ /* 0x000fc8000ffde0ff */
[----:B------:R-:W-:Y:S02]  /*3c10*/  IADD3.X R21, R29, UR10, RZ, P6, !PT ;  /* 0x0000000a1d157c10 */ /* 0x000fe4000b7fe4ff */
[----:B------:R-:W-:Y:S07]  /*3c20*/  @!P5 BRA `(.L_x_83) ;  /* 0x000000000004d947 */ /* 0x000fee0003800000 */
[----:B------:R4:W5:Y:S02]  /*3c30*/  LDG.E.LTC128B R35, desc[UR16][R20.64] ;  /* 0x0000001014237981 */ /* 0x000964000c1e1920 */
.L_x_83:
[----:B------:R-:W-:Y:S05]  /*3c40*/  BSYNC B1 ;  /* 0x0000000000017941 */ /* 0x000fea0003800000 */
.L_x_82:
[----:B-1---5:R-:W-:Y:S01]  /*3c50*/  FMUL R13, R35, R8 ;  /* 0x00000008230d7220 */ /* 0x022fe20000400000 */
[----:B------:R-:W-:Y:S01]  /*3c60*/  IMAD.X R17, R31, 0x1, R17, P4 ;  /* 0x000000011f117824 */ /* 0x000fe200020e0611 */
[----:B------:R-:W-:Y:S01]  /*3c70*/  ISETP.GT.AND P1, PT, R9, 0x8, P1 ;  /* 0x000000080900780c */ /* 0x000fe20000f24270 */
[----:B------:R-:W-:Y:S01]  /*3c80*/  BSSY B1, `(.L_x_84) ;  /* 0x0000008000017945 */ /* 0x000fe20003800000 */
[----:B------:R-:W-:Y:S01]  /*3c90*/  FFMA R13, R14, R7, R13 ;  /* 0x000000070e0d7223 */ /* 0x000fe2000000000d */
[----:B----4-:R-:W-:Y:S02]  /*3ca0*/  IADD3 R20, P4, R24, UR6, RZ ;  /* 0x0000000618147c10 */ /* 0x010fe4000ff9e0ff */
[----:B------:R-:W-:Y:S02]  /*3cb0*/  IADD3 R22, P6, R26, R19, RZ ;  /* 0x000000131a167210 */ /* 0x000fe40007fde0ff */
[----:B------:R1:W-:Y:S01]  /*3cc0*/  @P5 STG.E desc[UR16][R16.64], R13 ;  /* 0x0000000d10005986 */ /* 0x0003e2000c101910 */
[----:B------:R-:W-:-:S05]  /*3cd0*/  IADD3.X R21, R25, UR7, RZ, P4, !PT ;  /* 0x0000000719157c10 */ /* 0x000fca000a7fe4ff */
[----:B------:R-:W-:Y:S05]  /*3ce0*/  @!P1 BRA `(.L_x_85) ;  /* 0x0000000000049947 */ /* 0x000fea0003800000 */
[----:B------:R4:W5:Y:S02]  /*3cf0*/  LDG.E.LTC128B R35, desc[UR16][R20.64] ;  /* 0x0000001014237981 */ /* 0x000964000c1e1920 */
.L_x_85:
[----:B------:R-:W-:Y:S05]  /*3d00*/  BSYNC B1 ;  /* 0x0000000000017941 */ /* 0x000fea0003800000 */
.L_x_84:
[----:B------:R-:W-:Y:S01]  /*3d10*/  ISETP.GT.AND P2, PT, R9, 0x8, P2 ;  /* 0x000000080900780c */ /* 0x000fe20001744270 */
[----:B-1---5:R-:W-:Y:S01]  /*3d20*/  FMUL R13, R35, R8 ;  /* 0x00000008230d7220 */ /* 0x022fe20000400000 */
[----:B------:R-:W-:Y:S01]  /*3d30*/  IMAD.X R23, R27, 0x1, R15, P6 ;  /* 0x000000011b177824 */ /* 0x000fe200030e060f */
[----:B------:R-:W-:Y:S02]  /*3d40*/  BSSY B1, `(.L_x_86) ;  /* 0x0000007000017945 */ /* 0x000fe40003800000 */
[----:B------:R-:W-:-:S05]  /*3d50*/  FFMA R17, R12, R7, R13 ;  /* 0x000000070c117223 */ /* 0x000fca000000000d */
[----:B------:R1:W-:Y:S01]  /*3d60*/  @P1 STG.E desc[UR16][R22.64], R17 ;  /* 0x0000001116001986 */ /* 0x0003e2000c101910 */
[----:B------:R-:W-:-:S04]  /*3d70*/  IADD3 R12, P1, R28, UR6, RZ ;  /* 0x000000061c0c7c10 */ /* 0x000fc8000ff3e0ff */
[----:B------:R-:W-:Y:S01]  /*3d80*/  IADD3.X R13, R29, UR7, RZ, P1, !PT ;  /* 0x000000071d0d7c10 */ /* 0x000fe20008ffe4ff */
[----:B------:R-:W-:Y:S08]  /*3d90*/  @!P2 BRA `(.L_x_87) ;  /* 0x000000000004a947 */ /* 0x000ff00003800000 */
[----:B------:R0:W5:Y:S02]  /*3da0*/  LDG.E.LTC128B R35, desc[UR16][R12.64] ;  /* 0x000000100c237981 */ /* 0x000164000c1e1920 */
.L_x_87:
[----:B------:R-:W-:Y:S05]  /*3db0*/  BSYNC B1 ;  /* 0x0000000000017941 */ /* 0x000fea0003800000 */
.L_x_86:
[----:B------:R-:W-:Y:S05]  /*3dc0*/  @!P2 BRA `(.L_x_88) ;  /* 0x0000000800d4a947 */ /* 0x000fea0003800000 */
[----:B0-----:R-:W-:Y:S01]  /*3dd0*/  IADD3 R12, P1, R30, R19, RZ ;  /* 0x000000131e0c7210 */ /* 0x001fe20007f3e0ff */
[----:B-----5:R-:W-:-:S04]  /*3de0*/  FMUL R35, R35, R8 ;  /* 0x0000000823237220 */ /* 0x020fc80000400000 */
[----:B------:R-:W-:Y:S02]  /*3df0*/  IMAD.X R13, R31, 0x1, R15, P1 ;  /* 0x000000011f0d7824 */ /* 0x000fe400008e060f */
[----:B------:R-:W-:-:S05]  /*3e00*/  FFMA R35, R10, R7, R35 ;  /* 0x000000070a237223 */ /* 0x000fca0000000023 */
[----:B------:R0:W-:Y:S01]  /*3e10*/  STG.E desc[UR16][R12.64], R35 ;  /* 0x000000230c007986 */ /* 0x0001e2000c101910 */
[----:B------:R-:W-:Y:S05]  /*3e20*/  BRA `(.L_x_88) ;  /* 0x0000000800bc7947 */ /* 0x000fea0003800000 */
.L_x_29:
[----:B------:R-:W-:Y:S01]  /*3e30*/  ISETP.GT.AND P5, PT, R13, 0x1, PT ;  /* 0x000000010d00780c */ /* 0x000fe20003fa4270 */
[----:B------:R-:W-:Y:S01]  /*3e40*/  ULDC.64 UR6, c[0x0][0x6c0] ;  /* 0x0001b00000067ab9 */ /* 0x000fe20000000a00 */
[----:B------:R-:W-:Y:S01]  /*3e50*/  ISETP.GT.AND P1, PT, R9, 0x8, P1 ;  /* 0x000000080900780c */ /* 0x000fe20000f24270 */
[-C--:B--2---:R-:W-:Y:S01]  /*3e60*/  FMUL R23, R23, R7.reuse ;  /* 0x0000000717177220 */ /* 0x084fe20000400000 */
[----:B------:R-:W-:Y:S01]  /*3e70*/  LEA R24, P6, R92, UR6, 0x2 ;  /* 0x000000065c187c11 */ /* 0x000fe2000f8c10ff */
[-C--:B------:R-:W-:Y:S01]  /*3e80*/  FMUL R15, R100, R7.reuse ;  /* 0x00000007640f7220 */ /* 0x080fe20000400000 */
[----:B------:R-:W-:Y:S01]  /*3e90*/  ISETP.GT.AND P2, PT, R9, RZ, P5 ;  /* 0x000000ff0900720c */ /* 0x000fe20002f44270 */
[-C--:B------:R-:W-:Y:S01]  /*3ea0*/  FMUL R21, R21, R7.reuse ;  /* 0x0000000715157220 */ /* 0x080fe20000400000 */
[----:B------:R-:W-:Y:S01]  /*3eb0*/  LEA.HI.X R25, R92, UR7, R43, 0x2, P6 ;  /* 0x000000075c197c11 */ /* 0x000fe2000b0f142b */
[C---:B------:R-:W-:Y:S01]  /*3ec0*/  IMAD.SHL.U32 R39, R40.reuse, 0x20, RZ ;  /* 0x0000002028277824 */ /* 0x040fe200078e00ff */
[-C--:B------:R-:W-:Y:S01]  /*3ed0*/  LEA R26, P6, R40, R24.reuse, 0x2 ;  /* 0x00000018281a7211 */ /* 0x080fe200078c10ff */
[----:B------:R-:W-:Y:S01]  /*3ee0*/  FMUL R17, R98, R7 ;  /* 0x0000000762117220 */ /* 0x000fe20000400000 */
[----:B------:R-:W-:Y:S01]  /*3ef0*/  ISETP.GT.AND P5, PT, R9, 0x8, P5 ;  /* 0x000000080900780c */ /* 0x000fe20002fa4270 */
[----:B------:R-:W-:Y:S01]  /*3f00*/  @P4 STG.E desc[UR16][R24.64], R23 ;  /* 0x0000001718004986 */ /* 0x000fe2000c101910 */
[C-C-:B------:R-:W-:Y:S01]  /*3f10*/  LEA.HI.X R27, R40.reuse, R25, R41.reuse, 0x2, P6 ;  /* 0x00000019281b7211 */ /* 0x140fe200030f1429 */
[-C--:B------:R-:W-:Y:S01]  /*3f20*/  FMUL R19, R19, R7.reuse ;  /* 0x0000000713137220 */ /* 0x080fe20000400000 */
[----:B------:R-:W-:Y:S01]  /*3f30*/  ISETP.GT.AND P4, PT, R13, 0x8, PT ;  /* 0x000000080d00780c */ /* 0x000fe20003f84270 */
[-C--:B------:R-:W-:Y:S01]  /*3f40*/  FMUL R61, R61, R7.reuse ;  /* 0x000000073d3d7220 */ /* 0x080fe20000400000 */
[----:B------:R-:W-:Y:S01]  /*3f50*/  SHF.L.U64.HI R41, R40, 0x5, R41 ;  /* 0x0000000528297819 */ /* 0x000fe20000010229 */
[----:B------:R0:W-:Y:S01]  /*3f60*/  @P2 STG.E desc[UR16][R26.64], R15 ;  /* 0x0000000f1a002986 */ /* 0x0001e2000c101910 */
[----:B------:R-:W-:Y:S01]  /*3f70*/  ISETP.GT.AND P6, PT, R9, RZ, P4 ;  /* 0x000000ff0900720c */ /* 0x000fe200027c4270 */
[----:B------:R-:W-:Y:S01]  /*3f80*/  FMUL R37, R22, R7 ;  /* 0x0000000716257220 */ /* 0x000fe20000400000 */
[----:B------:R-:W-:Y:S01]  /*3f90*/  ISETP.GT.AND P2, PT, R13, 0x9, PT ;  /* 0x000000090d00780c */ /* 0x000fe20003f44270 */
[----:B------:R1:W-:Y:S01]  /*3fa0*/  @P1 STG.E desc[UR16][R24.64+0x20], R21 ;  /* 0x0000201518001986 */ /* 0x0003e2000c101910 */
[----:B------:R-:W-:-:S02]  /*3fb0*/  IADD3 R28, P1, R39, R24, RZ ;  /* 0x00000018271c7210 */ /* 0x000fc40007f3e0ff */
[----:B------:R-:W-:Y:S01]  /*3fc0*/  ISETP.GT.AND P4, PT, R9, 0x8, P4 ;  /* 0x000000080900780c */ /* 0x000fe20002784270 */
[----:B------:R2:W-:Y:S01]  /*3fd0*/  @P5 STG.E desc[UR16][R26.64+0x20], R17 ;  /* 0x000020111a005986 */ /* 0x0005e2000c101910 */
[----:B------:R-:W-:Y:S01]  /*3fe0*/  IADD3 R30, P5, R39, R26, RZ ;  /* 0x0000001a271e7210 */ /* 0x000fe20007fbe0ff */
[----:B------:R-:W-:Y:S01]  /*3ff0*/  IMAD.X R29, R41, 0x1, R25, P1 ;  /* 0x00000001291d7824 */ /* 0x000fe200008e0619 */
[C---:B------:R-:W-:Y:S01]  /*4000*/  ISETP.GT.AND P1, PT, R9.reuse, RZ, P2 ;  /* 0x000000ff0900720c */ /* 0x040fe20001724270 */
[-C--:B0-----:R-:W-:Y:S01]  /*4010*/  FMUL R15, R96, R7.reuse ;  /* 0x00000007600f7220 */ /* 0x081fe20000400000 */
[----:B------:R-:W-:Y:S01]  /*4020*/  ISETP.GT.AND P2, PT, R9, 0x8, P2 ;  /* 0x000000080900780c */ /* 0x000fe20001744270 */
[----:B------:R-:W-:Y:S01]  /*4030*/  IMAD.X R31, R41, 0x1, R27, P5 ;  /* 0x00000001291f7824 */ /* 0x000fe200028e061b */
[----:B------:R0:W-:Y:S01]  /*4040*/  @P6 STG.E desc[UR16][R28.64], R19 ;  /* 0x000000131c006986 */ /* 0x0001e2000c101910 */
[----:B------:R-:W-:Y:S01]  /*4050*/  IADD3 R43, P6, R39, 0x20, RZ ;  /* 0x00000020272b7810 */ /* 0x000fe20007fde0ff */
[----:B-1----:R-:W-:-:S03]  /*4060*/  FMUL R21, R84, R7 ;  /* 0x0000000754157220 */ /* 0x002fc60000400000 */
[----:B------:R-:W-:Y:S01]  /*4070*/  IADD3 R24, P5, R43, R24, RZ ;  /* 0x000000182b187210 */ /* 0x000fe20007fbe0ff */
[----:B------:R-:W-:Y:S02]  /*4080*/  IMAD.X R45, RZ, RZ, R41, P6 ;  /* 0x000000ffff2d7224 */ /* 0x000fe400030e0629 */
[-C--:B--2---:R-:W-:Y:S01]  /*4090*/  FMUL R17, R94, R7.reuse ;  /* 0x000000075e117220 */ /* 0x084fe20000400000 */
[----:B------:R-:W-:Y:S01]  /*40a0*/  IADD3 R32, P6, R39, R28, RZ ;  /* 0x0000001c27207210 */ /* 0x000fe20007fde0ff */
[----:B------:R1:W-:Y:S01]  /*40b0*/  @P1 STG.E desc[UR16][R30.64], R15 ;  /* 0x0000000f1e001986 */ /* 0x0003e2000c101910 */
[----:B------:R-:W-:Y:S01]  /*40c0*/  IMAD.X R25, R45, 0x1, R25, P5 ;  /* 0x000000012d197824 */ /* 0x000fe200028e0619 */
[----:B------:R-:W-:Y:S01]  /*40d0*/  IADD3 R26, P5, R43, R26, RZ ;  /* 0x0000001a2b1a7210 */ /* 0x000fe20007fbe0ff */
[----:B0-----:R-:W-:Y:S01]  /*40e0*/  FMUL R19, R88, R7 ;  /* 0x0000000758137220 */ /* 0x001fe20000400000 */
[----:B------:R-:W-:Y:S01]  /*40f0*/  ISETP.GT.AND P1, PT, R13, 0x10, PT ;  /* 0x000000100d00780c */ /* 0x000fe20003f24270 */
[----:B------:R-:W-:Y:S01]  /*4100*/  IMAD.X R33, R41, 0x1, R29, P6 ;  /* 0x0000000129217824 */ /* 0x000fe200030e061d */
[----:B------:R0:W-:Y:S01]  /*4110*/  @P4 STG.E desc[UR16][R24.64], R61 ;  /* 0x0000003d18004986 */ /* 0x0001e2000c101910 */
[----:B------:R-:W-:Y:S01]  /*4120*/  IMAD.X R27, R45, 0x1, R27, P5 ;  /* 0x000000012d1b7824 */ /* 0x000fe200028e061b */
[----:B------:R-:W-:-:S02]  /*4130*/  ISETP.GT.AND P5, PT, R9, RZ, P1 ;  /* 0x000000ff0900720c */ /* 0x000fc40000fa4270 */
[----:B------:R-:W-:Y:S02]  /*4140*/  ISETP.GT.AND P4, PT, R13, 0x11, PT ;  /* 0x000000110d00780c */ /* 0x000fe40003f84270 */
[----:B------:R2:W-:Y:S01]  /*4150*/  @P2 STG.E desc[UR16][R26.64], R17 ;  /* 0x000000111a002986 */ /* 0x0005e2000c101910 */
[----:B-1----:R-:W-:Y:S01]  /*4160*/  FMUL R15, R90, R7 ;  /* 0x000000075a0f7220 */ /* 0x002fe20000400000 */
[----:B------:R-:W-:Y:S02]  /*4170*/  ISETP.GT.AND P2, PT, R9, RZ, P4 ;  /* 0x000000ff0900720c */ /* 0x000fe40002744270 */
[----:B------:R-:W-:Y:S02]  /*4180*/  IADD3 R34, P6, R39, R30, RZ ;  /* 0x0000001e27227210 */ /* 0x000fe40007fde0ff */
[C---:B------:R-:W-:Y:S02]  /*4190*/  ISETP.GT.AND P1, PT, R9.reuse, 0x8, P1 ;  /* 0x000000080900780c */ /* 0x040fe40000f24270 */
[----:B------:R-:W-:Y:S01]  /*41a0*/  ISETP.GT.AND P4, PT, R9, 0x8, P4 ;  /* 0x000000080900780c */ /* 0x000fe20002784270 */
[----:B------:R1:W-:Y:S01]  /*41b0*/  @P5 STG.E desc[UR16][R32.64], R15 ;  /* 0x0000000f20005986 */ /* 0x0003e2000c101910 */
[----:B0-----:R-:W-:Y:S01]  /*41c0*/  IADD3 R24, P5, R43, R28, RZ ;  /* 0x0000001c2b187210 */ /* 0x001fe20007fbe0ff */
[----:B------:R-:W-:-:S02]  /*41d0*/  IMAD.X R35, R41, 0x1, R31, P6 ;  /* 0x0000000129237824 */ /* 0x000fc400030e061f */
[-C--:B--2---:R-:W-:Y:S01]  /*41e0*/  FMUL R17, R86, R7.reuse ;  /* 0x0000000756117220 */ /* 0x084fe20000400000 */
[----:B------:R-:W-:Y:S01]  /*41f0*/  IADD3 R28, P6, R39, R32, RZ ;  /* 0x00000020271c7210 */ /* 0x000fe20007fde0ff */
[----:B------:R-:W-:Y:S01]  /*4200*/  IMAD.X R25, R45, 0x1, R29, P5 ;  /* 0x000000012d197824 */ /* 0x000fe200028e061d */
[----:B------:R-:W-:Y:S01]  /*4210*/  IADD3 R26, P5, R43, R30, RZ ;  /* 0x0000001e2b1a7210 */ /* 0x000fe20007fbe0ff */
[----:B------:R0:W-:Y:S01]  /*4220*/  @P2 STG.E desc[UR16][R34.64], R19 ;  /* 0x0000001322002986 */ /* 0x0001e2000c101910 */
[----:B------:R-:W-:Y:S01]  /*4230*/  ISETP.GT.AND P2, PT, R13, 0x18, PT ;  /* 0x000000180d00780c */ /* 0x000fe20003f44270 */
[----:B------:R-:W-:Y:S01]  /*4240*/  IMAD.X R29, R41, 0x1, R33, P6 ;  /* 0x00000001291d7824 */ /* 0x000fe200030e0621 */
[----:B------:R-:W-:Y:S01]  /*4250*/  IADD3 R30, P6, R39, R34, RZ ;  /* 0x00000022271e7210 */ /* 0x000fe20007fde0ff */
[----:B------:R-:W-:Y:S01]  /*4260*/  IMAD.X R27, R45, 0x1, R31, P5 ;  /* 0x000000012d1b7824 */ /* 0x000fe200028e061f */
[----:B------:R-:W-:Y:S01]  /*4270*/  ISETP.GT.AND P5, PT, R9, RZ, P2 ;  /* 0x000000ff0900720c */ /* 0x000fe200017a4270 */
[----:B------:R2:W-:Y:S01]  /*4280*/  @P1 STG.E desc[UR16][R24.64], R17 ;  /* 0x0000001118001986 */ /* 0x0005e2000c101910 */
[----:B------:R-:W-:Y:S01]  /*4290*/  ISETP.GT.AND P1, PT, R13, 0x19, PT ;  /* 0x000000190d00780c */ /* 0x000fe20003f24270 */
[-C--:B-1----:R-:W-:Y:S01]  /*42a0*/  FMUL R15, R82, R7.reuse ;  /* 0x00000007520f7220 */ /* 0x082fe20000400000 */
[C---:B------:R-:W-:Y:S01]  /*42b0*/  ISETP.GT.AND P2, PT, R9.reuse, 0x8, P2 ;  /* 0x000000080900780c */ /* 0x040fe20001744270 */
[----:B------:R1:W-:Y:S01]  /*42c0*/  @P4 STG.E desc[UR16][R26.64], R21 ;  /* 0x000000151a004986 */ /* 0x0003e2000c101910 */
[----:B------:R-:W-:Y:S01]  /*42d0*/  ISETP.GT.AND P4, PT, R9, RZ, P1 ;  /* 0x000000ff0900720c */ /* 0x000fe20000f84270 */
[----:B0-----:R-:W-:Y:S01]  /*42e0*/  FMUL R19, R78, R7 ;  /* 0x000000074e137220 */ /* 0x001fe20000400000 */
[----:B------:R-:W-:Y:S01]  /*42f0*/  IMAD.X R31, R41, 0x1, R35, P6 ;  /* 0x00000001291f7824 */ /* 0x000fe200030e0623 */
[----:B------:R-:W-:-:S04]  /*4300*/  ISETP.GT.AND P1, PT, R9, 0x8, P1 ;  /* 0x000000080900780c */ /* 0x000fc80000f24270 */
[----:B------:R0:W-:Y:S01]  /*4310*/  @P5 STG.E desc[UR16][R28.64], R15 ;  /* 0x0000000f1c005986 */ /* 0x0001e2000c101910 */
[----:B--2---:R-:W-:Y:S01]  /*4320*/  IADD3 R24, P5, R43, R32, RZ ;  /* 0x000000202b187210 */ /* 0x004fe20007fbe0ff */
[-C--:B------:R-:W-:Y:S01]  /*4330*/  FMUL R17, R76, R7.reuse ;  /* 0x000000074c117220 */ /* 0x080fe20000400000 */
[----:B------:R-:W-:Y:S01]  /*4340*/  IADD3 R32, P6, R39, R28, RZ ;  /* 0x0000001c27207210 */ /* 0x000fe20007fde0ff */
[-C--:B-1----:R-:W-:Y:S02]  /*4350*/  FMUL R21, R74, R7.reuse ;  /* 0x000000074a157220 */ /* 0x082fe40000400000 */
        /* <DEDUP_REMOVED lines=10> */
[-C--:B0-----:R-:W-:Y:S01]  /*4400*/  FMUL R15, R72, R7.reuse ;  /* 0x00000007480f7220 */ /* 0x081fe20000400000 */
[C---:B------:R-:W-:Y:S01]  /*4410*/  ISETP.GT.AND P4, PT, R9.reuse, 0x8, P4 ;  /* 0x000000080900780c */ /* 0x040fe20002784270 */
[----:B------:R0:W-:Y:S01]  /*4420*/  @P1 STG.E desc[UR16][R26.64], R21 ;  /* 0x000000151a001986 */ /* 0x0001e2000c101910 */
[----:B------:R-:W-:Y:S01]  /*4430*/  ISETP.GT.AND P1, PT, R9, RZ, P2 ;  /* 0x000000ff0900720c */ /* 0x000fe20001724270 */
[----:B-1----:R-:W-:Y:S01]  /*4440*/  FMUL R19, R70, R7 ;  /* 0x0000000746137220 */ /* 0x002fe20000400000 */
[----:B------:R-:W-:Y:S01]  /*4450*/  IMAD.X R35, R41, 0x1, R31, P6 ;  /* 0x0000000129237824 */ /* 0x000fe200030e061f */
[----:B------:R-:W-:-:S04]  /*4460*/  ISETP.GT.AND P2, PT, R9, 0x8, P2 ;  /* 0x000000080900780c */ /* 0x000fc80001744270 */
[----:B------:R1:W-:Y:S01]  /*4470*/  @P5 STG.E desc[UR16][R32.64], R15 ;  /* 0x0000000f20005986 */ /* 0x0003e2000c101910 */
[----:B--2---:R-:W-:Y:S01]  /*4480*/  IADD3 R24, P5, R43, R28, RZ ;  /* 0x0000001c2b187210 */ /* 0x004fe20007fbe0ff */
[-C--:B------:R-:W-:Y:S01]  /*4490*/  FMUL R17, R68, R7.reuse ;  /* 0x0000000744117220 */ /* 0x080fe20000400000 */
[----:B------:R-:W-:Y:S01]  /*44a0*/  IADD3 R28, P6, R39, R32, RZ ;  /* 0x00000020271c7210 */ /* 0x000fe20007fde0ff */
[-C--:B0-----:R-:W-:Y:S02]  /*44b0*/  FMUL R21, R66, R7.reuse ;  /* 0x0000000742157220 */ /* 0x081fe40000400000 */
        /* <DEDUP_REMOVED lines=24> */
[----:B------:R-:W-:Y:S01]  /*4640*/  @P2 STG.E desc[UR16][R30.64], R19 ;  /* 0x000000131e002986 */ /* 0x000fe2000c101910 */
[----:B------:R-:W-:Y:S01]  /*4650*/  ISETP.GT.AND P2, PT, R13, 0x30, PT ;  /* 0x000000300d00780c */ /* 0x000fe20003f44270 */
[----:B------:R-:W-:Y:S01]  /*4660*/  IMAD.X R33, R41, 0x1, R29, P6 ;  /* 0x0000000129217824 */ /* 0x000fe200030e061d */
[----:B------:R-:W-:Y:S01]  /*4670*/  IADD3 R34, P6, R39, R30, RZ ;  /* 0x0000001e27227210 */ /* 0x000fe20007fde0ff */
[----:B------:R-:W-:Y:S01]  /*4680*/  IMAD.X R27, R45, 0x1, R35, P5 ;  /* 0x000000012d1b7824 */ /* 0x000fe200028e0623 */
[----:B------:R-:W-:Y:S01]  /*4690*/  ISETP.GT.AND P5, PT, R9, RZ, P2 ;  /* 0x000000ff0900720c */ /* 0x000fe200017a4270 */
[----:B------:R1:W-:Y:S01]  /*46a0*/  @P1 STG.E desc[UR16][R24.64], R17 ;  /* 0x0000001118001986 */ /* 0x0003e2000c101910 */
[----:B------:R-:W-:Y:S01]  /*46b0*/  ISETP.GT.AND P1, PT, R13, 0x31, PT ;  /* 0x000000310d00780c */ /* 0x000fe20003f24270 */
[----:B0-----:R-:W-:Y:S01]  /*46c0*/  FMUL R15, R56, R7 ;  /* 0x00000007380f7220 */ /* 0x001fe20000400000 */
[C---:B------:R-:W-:Y:S01]  /*46d0*/  ISETP.GT.AND P2, PT, R9.reuse, 0x8, P2 ;  /* 0x000000080900780c */ /* 0x040fe20001744270 */
[----:B------:R0:W-:Y:S01]  /*46e0*/  @P4 STG.E desc[UR16][R26.64], R21 ;  /* 0x000000151a004986 */ /* 0x0001e2000c101910 */
[----:B------:R-:W-:Y:S01]  /*46f0*/  ISETP.GT.AND P4, PT, R9, RZ, P1 ;  /* 0x000000ff0900720c */ /* 0x000fe20000f84270 */
[----:B------:R-:W-:-:S06]  /*4700*/  IMAD.X R35, R41, 0x1, R31, P6 ;  /* 0x0000000129237824 */ /* 0x000fcc00030e061f */
[----:B------:R2:W-:Y:S01]  /*4710*/  @P5 STG.E desc[UR16][R32.64], R15 ;  /* 0x0000000f20005986 */ /* 0x0005e2000c101910 */
[----:B------:R-:W-:Y:S01]  /*4720*/  ISETP.GT.AND P5, PT, R9, 0x8, P1 ;  /* 0x000000080900780c */ /* 0x000fe20000fa4270 */
[----:B-1----:R-:W-:Y:S01]  /*4730*/  FMUL R17, R20, R7 ;  /* 0x0000000714117220 */ /* 0x002fe20000400000 */
[----:B------:R-:W-:-:S03]  /*4740*/  IADD3 R22, P1, R43, R28, RZ ;  /* 0x0000001c2b167210 */ /* 0x000fc60007f3e0ff */
[----:B------:R-:W-:Y:S01]  /*4750*/  @P4 STG.E desc[UR16][R34.64], R37 ;  /* 0x0000002522004986 */ /* 0x000fe2000c101910 */
[----:B------:R-:W-:Y:S01]  /*4760*/  IADD3 R24, P4, R43, R30, RZ ;  /* 0x0000001e2b187210 */ /* 0x000fe20007f9e0ff */
[----:B------:R-:W-:Y:S02]  /*4770*/  IMAD.X R23, R45, 0x1, R29, P1 ;  /* 0x000000012d177824 */ /* 0x000fe400008e061d */
[-C--:B------:R-:W-:Y:S01]  /*4780*/  FMUL R29, R18, R7.reuse ;  /* 0x00000007121d7220 */ /* 0x080fe20000400000 */
[-C--:B------:R-:W-:Y:S01]  /*4790*/  IADD3 R18, P6, R39, R32.reuse, RZ ;  /* 0x0000002027127210 */ /* 0x080fe20007fde0ff */
[----:B------:R-:W-:Y:S01]  /*47a0*/  IMAD.X R25, R45, 0x1, R31, P4 ;  /* 0x000000012d197824 */ /* 0x000fe200020e061f */
[----:B------:R1:W-:Y:S01]  /*47b0*/  @P2 STG.E desc[UR16][R22.64], R17 ;  /* 0x0000001116002986 */ /* 0x0003e2000c101910 */
[----:B0-----:R-:W-:Y:S02]  /*47c0*/  IADD3 R26, P2, R43, R32, RZ ;  /* 0x000000202b1a7210 */ /* 0x001fe40007f5e0ff */
[--C-:B------:R-:W-:Y:S01]  /*47d0*/  IMAD.X R19, R41, 0x1, R33.reuse, P6 ;  /* 0x0000000129137824 */ /* 0x100fe200030e0621 */
[C---:B------:R-:W-:Y:S01]  /*47e0*/  ISETP.GT.AND P1, PT, R13.reuse, 0x38, PT ;  /* 0x000000380d00780c */ /* 0x040fe20003f24270 */
[----:B------:R0:W-:Y:S01]  /*47f0*/  @P5 STG.E desc[UR16][R24.64], R29 ;  /* 0x0000001d18005986 */ /* 0x0001e2000c101910 */
[----:B------:R-:W-:Y:S01]  /*4800*/  ISETP.GT.AND P4, PT, R13, 0x39, PT ;  /* 0x000000390d00780c */ /* 0x000fe20003f84270 */
[----:B------:R-:W-:Y:S01]  /*4810*/  IMAD.X R27, R45, 0x1, R33, P2 ;  /* 0x000000012d1b7824 */ /* 0x000fe200010e0621 */
[----:B------:R-:W-:Y:S01]  /*4820*/  ISETP.GT.AND P5, PT, R9, RZ, P1 ;  /* 0x000000ff0900720c */ /* 0x000fe20000fa4270 */
[-C--:B------:R-:W-:Y:S01]  /*4830*/  FMUL R13, R14, R7.reuse ;  /* 0x000000070e0d7220 */ /* 0x080fe20000400000 */
[-C--:B------:R-:W-:Y:S01]  /*4840*/  IADD3 R20, P6, R39, R34.reuse, RZ ;  /* 0x0000002227147210 */ /* 0x080fe20007fde0ff */
[-C--:B--2---:R-:W-:Y:S01]  /*4850*/  FMUL R15, R12, R7.reuse ;  /* 0x000000070c0f7220 */ /* 0x084fe20000400000 */
[C---:B------:R-:W-:Y:S01]  /*4860*/  ISETP.GT.AND P2, PT, R9.reuse, RZ, P4 ;  /* 0x000000ff0900720c */ /* 0x040fe20002744270 */
[-C--:B-1----:R-:W-:Y:S01]  /*4870*/  FMUL R17, R10, R7.reuse ;  /* 0x000000070a117220 */ /* 0x082fe20000400000 */
[----:B------:R-:W-:Y:S01]  /*4880*/  ISETP.GT.AND P1, PT, R9, 0x8, P1 ;  /* 0x000000080900780c */ /* 0x000fe20000f24270 */
[----:B------:R-:W-:Y:S01]  /*4890*/  IMAD.X R21, R41, 0x1, R35, P6 ;  /* 0x0000000129157824 */ /* 0x000fe200030e0623 */
[----:B------:R-:W-:Y:S01]  /*48a0*/  ISETP.GT.AND P4, PT, R9, 0x8, P4 ;  /* 0x000000080900780c */ /* 0x000fe20002784270 */
[----:B------:R-:W-:Y:S01]  /*48b0*/  FMUL R9, R16, R7 ;  /* 0x0000000710097220 */ /* 0x000fe20000400000 */
[----:B------:R-:W-:-:S04]  /*48c0*/  IADD3 R22, P6, R43, R34, RZ ;  /* 0x000000222b167210 */ /* 0x000fc80007fde0ff */
[----:B------:R0:W-:Y:S01]  /*48d0*/  @P5 STG.E desc[UR16][R18.64], R9 ;  /* 0x0000000912005986 */ /* 0x0001e2000c101910 */
[----:B------:R-:W-:-:S03]  /*48e0*/  IMAD.X R23, R45, 0x1, R35, P6 ;  /* 0x000000012d177824 */ /* 0x000fc600030e0623 */
[----:B------:R0:W-:Y:S04]  /*48f0*/  @P2 STG.E desc[UR16][R20.64], R13 ;  /* 0x0000000d14002986 */ /* 0x0001e8000c101910 */
[----:B------:R0:W-:Y:S04]  /*4900*/  @P1 STG.E desc[UR16][R26.64], R15 ;  /* 0x0000000f1a001986 */ /* 0x0001e8000c101910 */
[----:B------:R0:W-:Y:S02]  /*4910*/  @P4 STG.E desc[UR16][R22.64], R17 ;  /* 0x0000001116004986 */ /* 0x0001e4000c101910 */
.L_x_88:
[----:B------:R-:W-:Y:S05]  /*4920*/  BSYNC B0 ;  /* 0x0000000000007941 */ /* 0x000fea0003800000 */
.L_x_28:
[----:B------:R-:W-:Y:S01]  /*4930*/  ULDC UR6, c[0x0][0xc] ;  /* 0x0000030000067ab9 */ /* 0x000fe20000000800 */
[----:B------:R-:W-:Y:S01]  /*4940*/  ULDC UR7, c[0x0][0x10] ;  /* 0x0000040000077ab9 */ /* 0x000fe20000000800 */
[----:B0-----:R-:W0:Y:S01]  /*4950*/  LDC R9, c[0x0][0x14] ;  /* 0x00000500ff097b82 */ /* 0x001e220000000800 */
[----:B------:R-:W-:Y:S01]  /*4960*/  UIMAD.WIDE.U32 UR6, UR6, UR7, URZ ;  /* 0x00000007060672a5 */ /* 0x000fe2000f8e003f */
[----:B-1----:R-:W-:Y:S02]  /*4970*/  IMAD.MOV.U32 R17, RZ, RZ, -0x1 ;  /* 0xffffffffff117424 */ /* 0x002fe400078e00ff */
[----:B------:R-:W-:-:S03]  /*4980*/  IMAD.MOV.U32 R15, RZ, RZ, -0x1 ;  /* 0xffffffffff0f7424 */ /* 0x000fc600078e00ff */
[----:B0-----:R-:W-:-:S04]  /*4990*/  IMAD.WIDE.U32 R4, R9, UR6, R4 ;  /* 0x0000000609047c25 */ /* 0x001fc8000f8e0004 */
[----:B------:R-:W-:Y:S01]  /*49a0*/  IMAD R9, R9, UR7, RZ ;  /* 0x0000000709097c24 */ /* 0x000fe2000f8e02ff */
[----:B------:R-:W-:Y:S02]  /*49b0*/  ULDC.64 UR6, c[0x0][0x750] ;  /* 0x0001d40000067ab9 */ /* 0x000fe40000000a00 */
[----:B------:R-:W-:Y:S01]  /*49c0*/  ISETP.GE.U32.AND P1, PT, R4, UR6, PT ;  /* 0x0000000604007c0c */ /* 0x000fe2000bf26070 */
[--C-:B------:R-:W-:Y:S01]  /*49d0*/  IMAD.IADD R5, R5, 0x1, R9.reuse ;  /* 0x0000000105057824 */ /* 0x100fe200078e0209 */
[----:B------:R-:W-:-:S04]  /*49e0*/  PRMT R9, RZ, 0x7610, R9 ;  /* 0x00007610ff097816 */ /* 0x000fc80000000009 */
[----:B------:R-:W-:-:S13]  /*49f0*/  ISETP.GE.U32.AND.EX P1, PT, R5, UR7, PT, P1 ;  /* 0x0000000705007c0c */ /* 0x000fda000bf26110 */
[----:B------:R-:W-:Y:S05]  /*4a00*/  @P1 BRA `(.L_x_89) ;  /* 0x0000000400641947 */ /* 0x000fea0003800000 */
[----:B------:R-:W0:Y:S01]  /*4a10*/  S2R R22, SR_CTAID.X ;  /* 0x0000000000167919 */ /* 0x000e220000002500 */
[----:B------:R-:W1:Y:S01]  /*4a20*/  LDC.64 R16, c[0x0][0x728] ;  /* 0x0001ca00ff107b82 */ /* 0x000e620000000a00 */
[----:B------:R-:W-:Y:S01]  /*4a30*/  ULDC UR6, c[0x0][0x150] ;  /* 0x0000540000067ab9 */ /* 0x000fe20000000800 */
[----:B------:R-:W-:Y:S01]  /*4a40*/  IMAD.MOV.U32 R14, RZ, RZ, R4 ;  /* 0x000000ffff0e7224 */ /* 0x000fe200078e0004 */
[----:B--2---:R-:W2:Y:S01]  /*4a50*/  S2R R24, SR_CTAID.Y ;  /* 0x0000000000187919 */ /* 0x004ea20000002600 */
[----:B------:R-:W-:-:S04]  /*4a60*/  IMAD.MOV.U32 R15, RZ, RZ, R5 ;  /* 0x000000ffff0f7224 */ /* 0x000fc800078e0005 */
[----:B------:R-:W2:Y:S08]  /*4a70*/  LDC R25, c[0x0][0x144] ;  /* 0x00005100ff197b82 */ /* 0x000eb00000000800 */
[----:B------:R-:W2:Y:S08]  /*4a80*/  LDC R18, c[0x0][0x730] ;  /* 0x0001cc00ff127b82 */ /* 0x000eb00000000800 */
[----:B----4-:R-:W4:Y:S01]  /*4a90*/  LDC.64 R20, c[0x0][0x720] ;  /* 0x0001c800ff147b82 */ /* 0x010f220000000a00 */
[----:B-1----:R-:W-:-:S04]  /*4aa0*/  ISETP.NE.U32.AND P1, PT, R16, RZ, PT ;  /* 0x000000ff1000720c */ /* 0x002fc80003f25070 */
[----:B------:R-:W-:Y:S02]  /*4ab0*/  ISETP.NE.AND.EX P1, PT, R17, RZ, PT, P1 ;  /* 0x000000ff1100720c */ /* 0x000fe40003f25310 */
[----:B0-----:R-:W-:-:S05]  /*4ac0*/  I2FP.F32.U32 R9, R22 ;  /* 0x0000001600097245 */ /* 0x001fca0000201000 */
[----:B------:R-:W-:-:S04]  /*4ad0*/  FMUL R9, R9, UR6 ;  /* 0x0000000609097c20 */ /* 0x000fc80008400000 */
[----:B------:R0:W1:Y:S02]  /*4ae0*/  F2I.U32.TRUNC.NTZ R23, R9 ;  /* 0x0000000900177305 */ /* 0x000064000020f000 */
[----:B--2---:R-:W-:Y:S05]  /*4af0*/  @!P1 BRA `(.L_x_90) ;  /* 0x0000000000289947 */ /* 0x004fea0003800000 */
[----:B0-----:R-:W0:Y:S02]  /*4b00*/  LDC R9, c[0x0][0x734] ;  /* 0x0001cd00ff097b82 */ /* 0x001e240000000800 */
        /* <DEDUP_REMOVED lines=9> */
.L_x_90:
[-CC-:B------:R-:W-:Y:S01]  /*4ba0*/  SHF.R.U64 R19, R14, R18.reuse, R15.reuse ;  /* 0x000000120e137219 */ /* 0x180fe2000000120f */
[----:B------:R-:W2:Y:S01]  /*4bb0*/  LDC.64 R32, c[0x0][0x740] ;  /* 0x0001d000ff207b82 */ /* 0x000ea20000000a00 */
[----:B0-----:R-:W-:Y:S01]  /*4bc0*/  SHF.R.U32.HI R9, RZ, R18, R15 ;  /* 0x00000012ff097219 */ /* 0x001fe2000001160f */
[----:B-1----:R-:W-:Y:S01]  /*4bd0*/  IMAD.MOV R23, RZ, RZ, -R23 ;  /* 0x000000ffff177224 */ /* 0x002fe200078e0a17 */
[----:B------:R-:W-:Y:S01]  /*4be0*/  IADD3 R13, P1, RZ, -R19, RZ ;  /* 0x80000013ff0d7210 */ /* 0x000fe20007f3e0ff */
[----:B------:R-:W-:Y:S02]  /*4bf0*/  ULDC UR6, c[0x0][0x154] ;  /* 0x0000550000067ab9 */ /* 0x000fe40000000800 */
[----:B---3--:R-:W-:Y:S02]  /*4c00*/  IMAD R28, R25, R23, R22 ;  /* 0x00000017191c7224 */ /* 0x008fe400078e0216 */
[----:B------:R-:W0:Y:S01]  /*4c10*/  LDC R14, c[0x0][0x718] ;  /* 0x0001c600ff0e7b82 */ /* 0x000e220000000800 */
[----:B------:R-:W-:-:S02]  /*4c20*/  IMAD.X R9, RZ, RZ, ~R9, P1 ;  /* 0x000000ffff097224 */ /* 0x000fc400008e0e09 */
[----:B----4-:R-:W-:-:S04]  /*4c30*/  IMAD.WIDE.U32 R10, R13, R20, R4 ;  /* 0x000000140d0a7225 */ /* 0x010fc800078e0004 */
[----:B------:R-:W-:Y:S01]  /*4c40*/  IMAD R12, R9, R20, RZ ;  /* 0x00000014090c7224 */ /* 0x000fe200078e02ff */
[----:B------:R-:W1:Y:S03]  /*4c50*/  LDC R26, c[0x0][0x708] ;  /* 0x0001c200ff1a7b82 */ /* 0x000e660000000800 */
[----:B------:R-:W-:Y:S02]  /*4c60*/  IMAD R9, R13, R21, R12 ;  /* 0x000000150d097224 */ /* 0x000fe400078e020c */
[----:B------:R-:W-:Y:S02]  /*4c70*/  IMAD.MOV.U32 R13, RZ, RZ, 0x1 ;  /* 0x00000001ff0d7424 */ /* 0x000fe400078e00ff */
[----:B------:R-:W-:Y:S01]  /*4c80*/  IMAD.IADD R9, R11, 0x1, R9 ;  /* 0x000000010b097824 */ /* 0x000fe200078e0209 */
[----:B------:R-:W3:Y:S01]  /*4c90*/  LDC R30, c[0x0][0x758] ;  /* 0x0001d600ff1e7b82 */ /* 0x000ee20000000800 */
[----:B------:R-:W-:-:S02]  /*4ca0*/  I2FP.F32.U32 R11, R24 ;  /* 0x00000018000b7245 */ /* 0x000fc40000201000 */
[----:B--2---:R-:W-:-:S03]  /*4cb0*/  ISETP.NE.U32.AND P1, PT, R32, RZ, PT ;  /* 0x000000ff2000720c */ /* 0x004fc60003f25070 */
[----:B------:R-:W-:Y:S01]  /*4cc0*/  FMUL R12, R11, UR6 ;  /* 0x000000060b0c7c20 */ /* 0x000fe20008400000 */
[----:B------:R-:W-:Y:S01]  /*4cd0*/  ISETP.NE.AND.EX P1, PT, R33, RZ, PT, P1 ;  /* 0x000000ff2100720c */ /* 0x000fe20003f25310 */
[----:B------:R-:W2:Y:S01]  /*4ce0*/  LDC R23, c[0x0][0x148] ;  /* 0x00005200ff177b82 */ /* 0x000ea20000000800 */
[-CC-:B0-----:R-:W-:Y:S01]  /*4cf0*/  SHF.R.U64 R18, R10, R14.reuse, R9.reuse ;  /* 0x0000000e0a127219 */ /* 0x181fe20000001209 */
[----:B------:R0:W4:Y:S01]  /*4d00*/  F2I.U32.TRUNC.NTZ R20, R12 ;  /* 0x0000000c00147305 */ /* 0x000122000020f000 */
[----:B------:R-:W-:Y:S01]  /*4d10*/  SHF.R.U32.HI R9, RZ, R14, R9 ;  /* 0x0000000eff097219 */ /* 0x000fe20000011609 */
[----:B------:R-:W-:-:S04]  /*4d20*/  IMAD.MOV.U32 R11, RZ, RZ, -0x1 ;  /* 0xffffffffff0b7424 */ /* 0x000fc800078e00ff */
[----:B------:R-:W0:Y:S01]  /*4d30*/  LDC R22, c[0x0][0x700] ;  /* 0x0001c000ff167b82 */ /* 0x000e220000000800 */
[-CC-:B-1----:R-:W-:Y:S02]  /*4d40*/  SHF.R.U64 R16, R18, R26.reuse, R9.reuse ;  /* 0x0000001a12107219 */ /* 0x182fe40000001209 */
[----:B------:R-:W-:-:S05]  /*4d50*/  SHF.R.U32.HI R9, RZ, R26, R9 ;  /* 0x0000001aff097219 */ /* 0x000fca0000011609 */
[----:B------:R-:W1:Y:S01]  /*4d60*/  LDC R27, c[0x0][0x748] ;  /* 0x0001d200ff1b7b82 */ /* 0x000e620000000800 */
[-C--:B---3--:R-:W-:Y:S02]  /*4d70*/  SHF.L.U32 R10, R11, R30.reuse, RZ ;  /* 0x0000001e0b0a7219 */ /* 0x088fe400000006ff */
[-CC-:B------:R-:W-:Y:S02]  /*4d80*/  SHF.R.U64 R21, R16, R30.reuse, R9.reuse ;  /* 0x0000001e10157219 */ /* 0x180fe40000001209 */
[----:B------:R-:W-:Y:S02]  /*4d90*/  SHF.R.U32.HI R11, RZ, R30, R9 ;  /* 0x0000001eff0b7219 */ /* 0x000fe40000011609 */
[----:B------:R-:W-:Y:S01]  /*4da0*/  LOP3.LUT R25, RZ, R10, RZ, 0x33, !PT ;  /* 0x0000000aff197212 */ /* 0x000fe200078e33ff */
[----:B------:R-:W3:Y:S01]  /*4db0*/  LDC R29, c[0x0][0x738] ;  /* 0x0001ce00ff1d7b82 */ /* 0x000ee20000000800 */
[----:B------:R-:W-:Y:S01]  /*4dc0*/  SHF.L.U32 R30, R13, R30, RZ ;  /* 0x0000001e0d1e7219 */ /* 0x000fe200000006ff */
[----:B------:R-:W-:-:S06]  /*4dd0*/  IMAD.MOV.U32 R10, RZ, RZ, R21 ;  /* 0x000000ffff0a7224 */ /* 0x000fcc00078e0015 */
[----:B------:R-:W0:Y:S01]  /*4de0*/  LDC R31, c[0x0][0x710] ;  /* 0x0001c400ff1f7b82 */ /* 0x000e220000000800 */
[----:B----4-:R-:W-:Y:S05]  /*4df0*/  @!P1 BRA `(.L_x_91) ;  /* 0x0000000000289947 */ /* 0x010fea0003800000 */
[----:B------:R-:W4:Y:S02]  /*4e00*/  LDC R10, c[0x0][0x74c] ;  /* 0x0001d300ff0a7b82 */ /* 0x000f240000000800 */
[----:B----4-:R-:W-:-:S05]  /*4e10*/  IADD3 R9, P1, R21, R10, RZ ;  /* 0x0000000a15097210 */ /* 0x010fca0007f3e0ff */
[----:B------:R-:W-:-:S04]  /*4e20*/  IMAD.X R17, RZ, RZ, R11, P1 ;  /* 0x000000ffff117224 */ /* 0x000fc800008e060b */
[----:B------:R-:W-:-:S04]  /*4e30*/  IMAD.WIDE.U32 R10, R17, R32, RZ ;  /* 0x00000020110a7225 */ /* 0x000fc800078e00ff */
[----:B0-----:R-:W-:-:S04]  /*4e40*/  IMAD.WIDE.U32 R12, P1, R9, R33, R10 ;  /* 0x00000021090c7225 */ /* 0x001fc8000782000a */
[----:B------:R-:W-:-:S04]  /*4e50*/  IMAD.WIDE.U32 R10, R9, R32, RZ ;  /* 0x00000020090a7225 */ /* 0x000fc800078e00ff */
[----:B------:R-:W-:Y:S01]  /*4e60*/  IMAD.X R15, RZ, RZ, RZ, P1 ;  /* 0x000000ffff0f7224 */ /* 0x000fe200008e06ff */
[----:B------:R-:W-:Y:S01]  /*4e70*/  IADD3 RZ, P1, R11, R12, RZ ;  /* 0x0000000c0bff7210 */ /* 0x000fe20007f3e0ff */
[----:B------:R-:W-:-:S04]  /*4e80*/  IMAD.MOV.U32 R14, RZ, RZ, R13 ;  /* 0x000000ffff0e7224 */ /* 0x000fc800078e000d */
[----:B------:R-:W-:-:S08]  /*4e90*/  IMAD.WIDE.U32.X R10, R17, R33, R14, P1 ;  /* 0x00000021110a7225 */ /* 0x000fd000008e040e */
.L_x_91:
[----:B-1----:R-:W-:Y:S01]  /*4ea0*/  SHF.R.U64 R9, R10, R27, R11 ;  /* 0x0000001b0a097219 */ /* 0x002fe2000000120b */
[----:B0-----:R-:W-:Y:S01]  /*4eb0*/  VIADD R13, R22, 0xffffffff ;  /* 0xffffffff160d7836 */ /* 0x001fe20000000000 */
[----:B------:R-:W-:Y:S01]  /*4ec0*/  LOP3.LUT R16, R16, R25, RZ, 0xc0, !PT ;  /* 0x0000001910107212 */ /* 0x000fe200078ec0ff */
[----:B------:R-:W-:Y:S02]  /*4ed0*/  IMAD.MOV R20, RZ, RZ, -R20 ;  /* 0x000000ffff147224 */ /* 0x000fe400078e0a14 */
[----:B------:R-:W-:Y:S01]  /*4ee0*/  IMAD.MOV R10, RZ, RZ, -R9 ;  /* 0x000000ffff0a7224 */ /* 0x000fe200078e0a09 */
[----:B------:R-:W-:Y:S01]  /*4ef0*/  LOP3.LUT R18, R18, R13, RZ, 0xc0, !PT ;  /* 0x0000000d12127212 */ /* 0x000fe200078ec0ff */
[----:B------:R-:W-:Y:S02]  /*4f00*/  IMAD R11, R30, R9, R16 ;  /* 0x000000091e0b7224 */ /* 0x000fe400078e0210 */
[----:B--2---:R-:W-:Y:S02]  /*4f10*/  @P3 IMAD R28, R23, R20, R24 ;  /* 0x00000014171c3224 */ /* 0x004fe400078e0218 */
[----:B---3--:R-:W-:-:S02]  /*4f20*/  IMAD R9, R10, R29, R21 ;  /* 0x0000001d0a097224 */ /* 0x008fc400078e0215 */
[----:B------:R-:W-:Y:S02]  /*4f30*/  IMAD R11, R11, R31, R28 ;  /* 0x0000001f0b0b7224 */ /* 0x000fe400078e021c */
[----:B------:R-:W-:Y:S02]  /*4f40*/  IMAD R10, R9, R22, R18 ;  /* 0x00000016090a7224 */ /* 0x000fe400078e0212 */
[----:B------:R-:W-:Y:S02]  /*4f50*/  IMAD.MOV.U32 R12, RZ, RZ, 0x1 ;  /* 0x00000001ff0c7424 */ /* 0x000fe400078e00ff */
[----:B------:R-:W-:Y:S01]  /*4f60*/  IMAD.MOV.U32 R15, RZ, RZ, R19 ;  /* 0x000000ffff0f7224 */ /* 0x000fe200078e0013 */
[----:B------:R-:W-:Y:S02]  /*4f70*/  SEL R17, R10, R11, !P3 ;  /* 0x0000000b0a117207 */ /* 0x000fe40005800000 */
[----:B------:R-:W-:Y:S02]  /*4f80*/  PRMT R9, R12, 0x7610, R9 ;  /* 0x000076100c097816 */ /* 0x000fe40000000009 */
[----:B------:R-:W-:-:S07]  /*4f90*/  SEL R11, R11, R10, !P3 ;  /* 0x0000000a0b0b7207 */ /* 0x000fce0005800000 */
.L_x_89:
[----:B------:R-:W-:Y:S01]  /*4fa0*/  LOP3.LUT P1, RZ, R9, 0xff, RZ, 0xc0, !PT ;  /* 0x000000ff09ff7812 */ /* 0x000fe2000782c0ff */
[----:B------:R-:W-:-:S12]  /*4fb0*/  IMAD.MOV.U32 R13, RZ, RZ, R11 ;  /* 0x000000ffff0d7224 */ /* 0x000fd800078e000b */
[----:B------:R-:W-:Y:S05]  /*4fc0*/  @P1 BRA `(.L_x_92) ;  /* 0xffffffc000b81947 */ /* 0x000fea000383ffff */
[----:B------:R-:W-:Y:S05]  /*4fd0*/  EXIT ;  /* 0x000000000000794d */ /* 0x000fea0003800000 */
.L_x_8:
[----:B0-----:R-:W-:Y:S01]  /*4fe0*/  ULDC.64 UR4, c[0x0][0x750] ;  /* 0x0001d40000047ab9 */ /* 0x001fe20000000a00 */
        /* <DEDUP_REMOVED lines=25> */
.L_x_94:
[----:B------:R-:W0:Y:S01]  /*5180*/  LDC.64 R28, c[0x0][0x740] ;  /* 0x0001d000ff1c7b82 */ /* 0x000e220000000a00 */
[-CC-:B------:R-:W-:Y:S01]  /*5190*/  SHF.R.U64 R21, R16, R6.reuse, R17.reuse ;  /* 0x0000000610157219 */ /* 0x180fe20000001211 */
[----:B------:R-:W-:Y:S01]  /*51a0*/  IMAD.MOV.U32 R31, RZ, RZ, 0x1 ;  /* 0x00000001ff1f7424 */ /* 0x000fe200078e00ff */
[----:B------:R-:W-:Y:S02]  /*51b0*/  SHF.R.U32.HI R3, RZ, R6, R17 ;  /* 0x00000006ff037219 */ /* 0x000fe40000011611 */
[----:B------:R-:W-:-:S03]  /*51c0*/  IADD3 R15, P0, RZ, -R21, RZ ;  /* 0x80000015ff0f7210 */ /* 0x000fc60007f1e0ff */
[----:B------:R-:W1:Y:S02]  /*51d0*/  LDC R14, c[0x0][0x718] ;  /* 0x0001c600ff0e7b82 */ /* 0x000e640000000800 */
[----:B------:R-:W-:Y:S02]  /*51e0*/  IMAD.X R3, RZ, RZ, ~R3, P0 ;  /* 0x000000ffff037224 */ /* 0x000fe400000e0e03 */
[----:B------:R-:W-:-:S04]  /*51f0*/  IMAD.WIDE.U32 R12, R15, R22, R4 ;  /* 0x000000160f0c7225 */ /* 0x000fc800078e0004 */
[----:B------:R-:W2:Y:S01]  /*5200*/  LDC R16, c[0x0][0x708] ;  /* 0x0001c200ff107b82 */ /* 0x000ea20000000800 */
[----:B------:R-:W-:-:S04]  /*5210*/  IMAD R6, R3, R22, RZ ;  /* 0x0000001603067224 */ /* 0x000fc800078e02ff */
[----:B------:R-:W-:-:S03]  /*5220*/  IMAD R3, R15, R23, R6 ;  /* 0x000000170f037224 */ /* 0x000fc600078e0206 */
[----:B------:R-:W3:Y:S01]  /*5230*/  LDC R26, c[0x0][0x758] ;  /* 0x0001d600ff1a7b82 */ /* 0x000ee20000000800 */
[----:B------:R-:W-:Y:S01]  /*5240*/  IMAD.IADD R3, R13, 0x1, R3 ;  /* 0x000000010d037824 */ /* 0x000fe200078e0203 */
[----:B0-----:R-:W-:Y:S01]  /*5250*/  ISETP.NE.U32.AND P0, PT, R28, RZ, PT ;  /* 0x000000ff1c00720c */ /* 0x001fe20003f05070 */
[----:B------:R-:W-:-:S03]  /*5260*/  IMAD.MOV.U32 R13, RZ, RZ, -0x1 ;  /* 0xffffffffff0d7424 */ /* 0x000fc600078e00ff */
        /* <DEDUP_REMOVED lines=25> */
.L_x_95:
[----:B-1----:R-:W-:Y:S01]  /*5400*/  SHF.R.U64 R6, R12, R25, R13 ;  /* 0x000000190c067219 */ /* 0x002fe2000000120d */
[----:B0-----:R-:W-:Y:S01]  /*5410*/  VIADD R13, R24, 0xffffffff ;  /* 0xffffffff180d7836 */ /* 0x001fe20000000000 */
[----:B------:R-:W-:Y:S01]  /*5420*/  SHF.L.U32 R9, R31, R26, RZ ;  /* 0x0000001a1f097219 */ /* 0x000fe200000006ff */
[----:B------:R-:W-:Y:S01]  /*5430*/  @P3 IMAD R10, R11, R20, R8 ;  /* 0x000000140b0a3224 */ /* 0x000fe200078e0208 */
[----:B------:R-:W-:Y:S01]  /*5440*/  LOP3.LUT R3, R22, R33, RZ, 0xc0, !PT ;  /* 0x0000002116037212 */ /* 0x000fe200078ec0ff */
[----:B------:R-:W-:Y:S01]  /*5450*/  IMAD.MOV R12, RZ, RZ, -R6 ;  /* 0x000000ffff0c7224 */ /* 0x000fe200078e0a06 */
[----:B------:R-:W-:Y:S01]  /*5460*/  LOP3.LUT R18, R18, R13, RZ, 0xc0, !PT ;  /* 0x0000000d12127212 */ /* 0x000fe200078ec0ff */
[----:B------:R-:W-:Y:S02]  /*5470*/  IMAD.MOV.U32 R8, RZ, RZ, 0x1 ;  /* 0x00000001ff087424 */ /* 0x000fe400078e00ff */
[----:B------:R-:W-:Y:S02]  /*5480*/  IMAD R9, R9, R6, R3 ;  /* 0x0000000609097224 */ /* 0x000fe400078e0203 */
[----:B--2---:R-:W-:-:S02]  /*5490*/  IMAD R3, R12, R27, R23 ;  /* 0x0000001b0c037224 */ /* 0x004fc400078e0217 */
[----:B---3--:R-:W-:Y:S02]  /*54a0*/  IMAD R6, R9, R30, R10 ;  /* 0x0000001e09067224 */ /* 0x008fe400078e020a */
[----:B------:R-:W-:Y:S01]  /*54b0*/  IMAD R9, R3, R24, R18 ;  /* 0x0000001803097224 */ /* 0x000fe200078e0212 */
[----:B------:R-:W-:Y:S01]  /*54c0*/  PRMT R3, R8, 0x7610, R3 ;  /* 0x0000761008037816 */ /* 0x000fe20000000003 */
[----:B------:R-:W-:-:S03]  /*54d0*/  IMAD.MOV.U32 R16, RZ, RZ, R21 ;  /* 0x000000ffff107224 */ /* 0x000fc600078e0015 */
[----:B------:R-:W-:Y:S02]  /*54e0*/  SEL R12, R9, R6, !P3 ;  /* 0x00000006090c7207 */ /* 0x000fe40005800000 */
[----:B------:R-:W-:-:S07]  /*54f0*/  SEL R6, R6, R9, !P3 ;  /* 0x0000000906067207 */ /* 0x000fce0005800000 */
.L_x_93:
[----:B------:R-:W-:-:S08]  /*5500*/  NOP ;  /* 0x0000000000007918 */ /* 0x000fd00000000000 */
[----:B------:R-:W0:-:S00]  /*5510*/  USETMAXREG.DEALLOC.CTAPOOL 0x28 ;  /* 0x00000028000079c8 */ /* 0x000e0000080e0500 */
[----:B0-----:R-:W-:-:S13]  /*5520*/  ISETP.NE.AND P0, PT, R7, RZ, PT ;  /* 0x000000ff0700720c */ /* 0x001fda0003f05270 */
[----:B------:R-:W-:Y:S05]  /*5530*/  @P0 EXIT ;  /* 0x000000000000094d */ /* 0x000fea0003800000 */
[----:B------:R-:W-:Y:S01]  /*5540*/  LOP3.LUT P0, RZ, R3, 0xff, RZ, 0xc0, !PT ;  /* 0x000000ff03ff7812 */ /* 0x000fe2000780c0ff */
[----:B------:R-:W-:Y:S02]  /*5550*/  IMAD.MOV.U32 R11, RZ, RZ, 0x1 ;  /* 0x00000001ff0b7424 */ /* 0x000fe400078e00ff */
[----:B------:R-:W-:-:S10]  /*5560*/  IMAD.MOV.U32 R15, RZ, RZ, RZ ;  /* 0x000000ffff0f7224 */ /* 0x000fd400078e00ff */
[----:B------:R-:W-:Y:S05]  /*5570*/  @!P0 BRA `(.L_x_96) ;  /* 0x0000000c00788947 */ /* 0x000fea0003800000 */
[----:B------:R-:W0:Y:S01]  /*5580*/  LDC R3, c[0x0][0x28c] ;  /* 0x0000a300ff037b82 */ /* 0x000e220000000800 */
[----:B------:R-:W-:Y:S01]  /*5590*/  ULDC UR7, c[0x0][0x758] ;  /* 0x0001d60000077ab9 */ /* 0x000fe20000000800 */
[----:B------:R-:W-:Y:S01]  /*55a0*/  UMOV UR5, 0xffffffff ;  /* 0xffffffff00057882 */ /* 0x000fe20000000000 */
[----:B------:R-:W-:Y:S01]  /*55b0*/  ULDC UR4, c[0x0][0xc] ;  /* 0x0000030000047ab9 */ /* 0x000fe20000000800 */
[----:B------:R-:W-:Y:S01]  /*55c0*/  USHF.L.U32 UR21, UR5, UR7, URZ ;  /* 0x0000000705157299 */ /* 0x000fe2000800063f */
[----:B------:R-:W-:Y:S01]  /*55d0*/  BSSY B0, `(.L_x_96) ;  /* 0x00000d8000007945 */ /* 0x000fe20003800000 */
[----:B------:R-:W-:Y:S01]  /*55e0*/  UMOV UR8, 0x1 ;  /* 0x0000000100087882 */ /* 0x000fe20000000000 */
[----:B------:R-:W-:Y:S01]  /*55f0*/  ULDC UR5, c[0x0][0x10] ;  /* 0x0000040000057ab9 */ /* 0x000fe20000000800 */
[----:B------:R-:W1:Y:S01]  /*5600*/  S2UR UR15, SR_CgaCtaId ;  /* 0x00000000000f79c3 */ /* 0x000e620000008800 */
[----:B------:R-:W-:Y:S01]  /*5610*/  UIMAD.WIDE.U32 UR4, UR4, UR5, URZ ;  /* 0x00000005040472a5 */ /* 0x000fe2000f8e003f */
[----:B------:R-:W-:Y:S01]  /*5620*/  IMAD.MOV.U32 R13, RZ, RZ, 0x1 ;  /* 0x00000001ff0d7424 */ /* 0x000fe200078e00ff */
[----:B------:R-:W-:Y:S01]  /*5630*/  USHF.L.U32 UR7, UR8, UR7, URZ ;  /* 0x0000000708077299 */ /* 0x000fe2000800063f */
[----:B------:R-:W-:Y:S01]  /*5640*/  LOP3.LUT R14, R2, 0x2, RZ, 0xfc, !PT ;  /* 0x00000002020e7812 */ /* 0x000fe200078efcff */
[----:B------:R-:W-:Y:S01]  /*5650*/  IMAD.MOV.U32 R11, RZ, RZ, 0x1 ;  /* 0x00000001ff0b7424 */ /* 0x000fe200078e00ff */
[----:B------:R-:W-:Y:S01]  /*5660*/  ULDC UR8, c[0x0][0x14] ;  /* 0x0000050000087ab9 */ /* 0x000fe20000000800 */
[----:B------:R-:W-:Y:S01]  /*5670*/  IMAD.MOV.U32 R15, RZ, RZ, RZ ;  /* 0x000000ffff0f7224 */ /* 0x000fe200078e00ff */
[----:B------:R-:W-:-:S02]  /*5680*/  UIMAD.WIDE.U32 UR34, UR4, UR8, URZ ;  /* 0x00000008042272a5 */ /* 0x000fc4000f8e003f */
[----:B------:R-:W-:Y:S01]  /*5690*/  UIMAD UR22, UR5, UR8, URZ ;  /* 0x00000008051672a4 */ /* 0x000fe2000f8e023f */
[----:B------:R-:W-:Y:S01]  /*56a0*/  ULDC UR6, c[0x0][0x700] ;  /* 0x0001c00000067ab9 */ /* 0x000fe20000000800 */
[----:B------:R-:W-:Y:S02]  /*56b0*/  ULOP3.LUT UR21, URZ, UR21, URZ, 0x33, !UPT ;  /* 0x000000153f157292 */ /* 0x000fe4000f8e333f */
[----:B------:R-:W-:Y:S01]  /*56c0*/  UIADD3 UR6, UR6, -0x1, URZ ;  /* 0xffffffff06067890 */ /* 0x000fe2000fffe03f */
[----:B0-----:R-:W-:Y:S01]  /*56d0*/  VIADD R3, R3, 0x7f ;  /* 0x0000007f03037836 */ /* 0x001fe20000000000 */
[----:B------:R-:W-:Y:S01]  /*56e0*/  UIADD3 UR22, UR35, UR22, URZ ;  /* 0x0000001623167290 */ /* 0x000fe2000fffe03f */
[----:B------:R-:W-:-:S03]  /*56f0*/  ULDC.64 UR36, c[0x0][0x198] ;  /* 0x0000660000247ab9 */ /* 0x000fc60000000a00 */
[----:B------:R-:W-:Y:S01]  /*5700*/  SHF.R.S32.HI R8, RZ, 0x1f, R3 ;  /* 0x0000001fff087819 */ /* 0x000fe20000011403 */
[----:B-1----:R-:W-:-:S03]  /*5710*/  USHF.L.U32 UR13, UR15, 0x6, URZ ;  /* 0x000000060f0d7899 */ /* 0x002fc6000800063f */
[----:B------:R-:W-:Y:S01]  /*5720*/  LEA.HI R8, R8, R3, RZ, 0x7 ;  /* 0x0000000308087211 */ /* 0x000fe200078f38ff */
[----:B------:R-:W-:Y:S02]  /*5730*/  USHF.L.U32 UR29, UR15, 0xc, URZ ;  /* 0x0000000c0f1d7899 */ /* 0x000fe4000800063f */
[----:B------:R-:W-:Y:S01]  /*5740*/  USHF.L.U32 UR14, UR15, 0x7, URZ ;  /* 0x000000070f0e7899 */ /* 0x000fe2000800063f */
[----:B------:R-:W-:Y:S01]  /*5750*/  SHF.R.S32.HI R10, RZ, 0x7, R8 ;  /* 0x00000007ff0a7819 */ /* 0x000fe20000011408 */
[----:B------:R-:W-:Y:S02]  /*5760*/  USHF.L.U32 UR15, UR15, 0xa, URZ ;  /* 0x0000000a0f0f7899 */ /* 0x000fe4000800063f */
[----:B------:R-:W-:Y:S02]  /*5770*/  ULOP3.LUT UR13, UR13, 0x40, URZ, 0xc0, !UPT ;  /* 0x000000400d0d7892 */ /* 0x000fe4000f8ec03f */
[----:B------:R-:W-:Y:S01]  /*5780*/  VIADD R3, R10, 0x1 ;  /* 0x000000010a037836 */ /* 0x000fe20000000000 */
[----:B------:R-:W-:-:S02]  /*5790*/  ULOP3.LUT UR14, UR14, 0x80, URZ, 0xc0, !UPT ;  /* 0x000000800e0e7892 */ /* 0x000fc4000f8ec03f */
[----:B------:R-:W-:-:S12]  /*57a0*/  ULOP3.LUT UR15, UR15, 0x400, URZ, 0xc0, !UPT ;  /* 0x000004000f0f7892 */ /* 0x000fd8000f8ec03f */
.L_x_107:
[----:B------:R-:W-:-:S03]  /*57b0*/  UMOV UR4, 0xffffffff ;  /* 0xffffffff00047882 */ /* 0x000fc60000000000 */
[----:B------:R-:W-:Y:S05]  /*57c0*/  BRA.DIV UR4, `(.L_x_97) ;  /* 0x0000001204dc7947 */ /* 0x000fea000b800000 */
[----:B------:R-:W-:-:S13]  /*57d0*/  ELECT P0, URZ, PT ;  /* 0x00000000003f782f */ /* 0x000fda0003800000 */
.L_x_126:
[----:B------:R-:W0:Y:S01]  /*57e0*/  LDC R7, c[0x0][0x28c] ;  /* 0x0000a300ff077b82 */ /* 0x000e220000000800 */
[----:B------:R-:W-:Y:S01]  /*57f0*/  BSSY B1, `(.L_x_98) ;  /* 0x0000045000017945 */ /* 0x000fe20003800000 */
[----:B0-----:R-:W-:-:S13]  /*5800*/  ISETP.LT.OR P0, PT, R7, 0x1, !P0 ;  /* 0x000000010700780c */ /* 0x001fda0004701670 */
[----:B------:R-:W-:Y:S05]  /*5810*/  @P0 BRA `(.L_x_99) ;  /* 0x0000000400080947 */ /* 0x000fea0003800000 */
[----:B------:R-:W-:Y:S01]  /*5820*/  LEA R24, R6, UR14, 0x8 ;  /* 0x0000000e06187c11 */ /* 0x000fe2000f8e40ff */
[----:B------:R-:W-:Y:S01]  /*5830*/  IMAD.SHL.U32 R18, R12, 0x40, RZ ;  /* 0x000000400c127824 */ /* 0x000fe200078e00ff */
[----:B------:R-:W-:Y:S01]  /*5840*/  LEA R17, R6, UR13, 0x7 ;  /* 0x0000000d06117c11 */ /* 0x000fe2000f8e38ff */
[----:B------:R-:W-:Y:S01]  /*5850*/  IMAD.MOV.U32 R21, RZ, RZ, RZ ;  /* 0x000000ffff157224 */ /* 0x000fe200078e00ff */
[----:B------:R-:W-:Y:S01]  /*5860*/  CS2R R22, SRZ ;  /* 0x0000000000167805 */ /* 0x000fe2000001ff00 */
[----:B------:R-:W-:Y:S02]  /*5870*/  IMAD.MOV.U32 R6, RZ, RZ, R3 ;  /* 0x000000ffff067224 */ /* 0x000fe400078e0003 */
[----:B------:R-:W-:Y:S02]  /*5880*/  IMAD.MOV.U32 R7, RZ, RZ, R11 ;  /* 0x000000ffff077224 */ /* 0x000fe400078e000b */
[----:B------:R-:W-:-:S07]  /*5890*/  IMAD.MOV.U32 R8, RZ, RZ, R15 ;  /* 0x000000ffff087224 */ /* 0x000fce00078e000f */
.L_x_102:
[----:B------:R-:W0:Y:S01]  /*58a0*/  S2R R12, SR_CgaCtaId ;  /* 0x00000000000c7919 */ /* 0x000e220000008800 */
[----:B------:R-:W-:Y:S02]  /*58b0*/  MOV R9, 0x400 ;  /* 0x0000040000097802 */ /* 0x000fe40000000f00 */
[----:B------:R-:W-:Y:S02]  /*58c0*/  LOP3.LUT P1, RZ, R0, 0x7f, RZ, 0xc0, !PT ;  /* 0x0000007f00ff7812 */ /* 0x000fe4000782c0ff */
[----:B0-----:R-:W-:Y:S02]  /*58d0*/  LEA R19, R12, R9, 0x18 ;  /* 0x000000090c137211 */ /* 0x001fe400078ec0ff */
[----:B------:R-:W-:-:S09]  /*58e0*/  SHF.L.U32 R9, R7, 0x1f, RZ ;  /* 0x0000001f07097819 */ /* 0x000fd200000006ff */
[----:B------:R-:W0:Y:S01]  /*58f0*/  @!P1 LDC R12, c[0x0][0x640] ;  /* 0x00019000ff0c9b82 */ /* 0x000e220000000800 */
[----:B------:R-:W-:-:S04]  /*5900*/  IMAD R20, R8, 0x8, R19 ;  /* 0x0000000808147824 */ /* 0x000fc800078e0213 */
[----:B------:R-:W1:Y:S02]  /*5910*/  SYNCS.PHASECHK.TRANS64.TRYWAIT P0, [R20+URZ+0x60], R9 ;  /* 0x00006009140075a7 */ /* 0x000e64000800017f */
[----:B-1----:R-:W-:Y:S05]  /*5920*/  @!P0 BRA `(.L_x_100) ;  /* 0x0000001000a48947 */ /* 0x002fea0003800000 */
.L_x_127:
[----:B-1----:R-:W-:Y:S01]  /*5930*/  PRMT R9, R14, 0x9910, RZ ;  /* 0x000099100e097816 */ /* 0x002fe200000000ff */
[----:B0-----:R0:W-:Y:S03]  /*5940*/  @!P1 SYNCS.ARRIVE.TRANS64 RZ, [R20+URZ], R12 ;  /* 0x0000000c14ff99a7 */ /* 0x0011e6000800003f */
[----:B------:R-:W-:-:S13]  /*5950*/  ISETP.NE.AND P0, PT, R9, 0x2, PT ;  /* 0x000000020900780c */ /* 0x000fda0003f05270 */
[----:B0-----:R-:W-:Y:S05]  /*5960*/  @P0 BRA `(.L_x_101) ;  /* 0x0000000000040947 */ /* 0x001fea0003800000 */
[----:B------:R-:W-:Y:S01]  /*5970*/  BPT.TRAP 0x1 ;  /* 0x000000040000795c */ /* 0x000fe20000300000 */
.L_x_101:
[----:B------:R-:W-:Y:S01]  /*5980*/  R2UR UR8, R8 ;  /* 0x00000000080872ca */ /* 0x000fe200000e0000 */
[----:B------:R-:W-:Y:S01]  /*5990*/  VIADD R6, R6, 0xffffffff ;  /* 0xffffffff06067836 */ /* 0x000fe20000000000 */
[----:B------:R-:W-:Y:S01]  /*59a0*/  R2UR UR16, R8 ;  /* 0x00000000081072ca */ /* 0x000fe200000e0000 */
[----:B------:R-:W-:Y:S01]  /*59b0*/  UIADD3 UR30, UP0, UR36, 0xf0, URZ ;  /* 0x000000f0241e7890 */ /* 0x000fe2000ff1e03f */
[----:B------:R-:W-:Y:S01]  /*59c0*/  R2UR UR9, R19 ;  /* 0x00000000130972ca */ /* 0x000fe200000e0000 */
[----:B------:R-:W-:Y:S01]  /*59d0*/  UIADD3 UR32, UP1, UR36, 0x1f0, URZ ;  /* 0x000001f024207890 */ /* 0x000fe2000ff3e03f */
[----:B------:R-:W-:Y:S01]  /*59e0*/  R2UR UR25, R20 ;  /* 0x00000000141972ca */ /* 0x000fe200000e0000 */
[----:B------:R-:W-:Y:S01]  /*59f0*/  UIADD3 UR38, UP2, UR36, 0x2f0, URZ ;  /* 0x000002f024267890 */ /* 0x000fe2000ff5e03f */
[----:B------:R-:W-:Y:S01]  /*5a00*/  R2UR UR28, R16 ;  /* 0x00000000101c72ca */ /* 0x000fe200000e0000 */
[----:B------:R-:W-:Y:S01]  /*5a10*/  UIADD3.X UR31, URZ, UR37, URZ, UP0, !UPT ;  /* 0x000000253f1f7290 */ /* 0x000fe200087fe43f */
[----:B------:R-:W-:Y:S01]  /*5a20*/  R2UR UR26, R22 ;  /* 0x00000000161a72ca */ /* 0x000fe200000e0000 */
[----:B------:R-:W-:Y:S01]  /*5a30*/  UIADD3.X UR33, URZ, UR37, URZ, UP1, !UPT ;  /* 0x000000253f217290 */ /* 0x000fe20008ffe43f */
[----:B------:R-:W-:Y:S01]  /*5a40*/  R2UR UR27, R17 ;  /* 0x00000000111b72ca */ /* 0x000fe200000e0000 */
[----:B------:R-:W-:Y:S01]  /*5a50*/  USHF.L.U32 UR8, UR8, 0xd, URZ ;  /* 0x0000000d08087899 */ /* 0x000fe2000800063f */
[----:B------:R-:W-:Y:S01]  /*5a60*/  R2UR UR18, R24 ;  /* 0x00000000181272ca */ /* 0x000fe200000e0000 */
[----:B------:R-:W-:Y:S01]  /*5a70*/  ULEA UR16, UR16, UR15, 0xb ;  /* 0x0000000f10107291 */ /* 0x000fe2000f8e583f */
[----:B------:R-:W-:Y:S01]  /*5a80*/  R2UR UR19, R23 ;  /* 0x00000000171372ca */ /* 0x000fe200000e0000 */
[----:B------:R-:W-:Y:S01]  /*5a90*/  ULOP3.LUT UR24, UR8, 0x1000, UR29, 0xf8, !UPT ;  /* 0x0000100008187892 */ /* 0x000fe2000f8ef81d */
[----:B------:R-:W-:Y:S01]  /*5aa0*/  R2UR UR10, R21 ;  /* 0x00000000150a72ca */ /* 0x000fe200000e0000 */
[----:B------:R-:W-:Y:S01]  /*5ab0*/  UIADD3 UR16, UR9, 0x30180, UR16 ;  /* 0x0003018009107890 */ /* 0x000fe2000fffe010 */
[----:B------:R-:W-:Y:S01]  /*5ac0*/  R2UR UR11, R18 ;  /* 0x00000000120b72ca */ /* 0x000fe200000e0000 */
[----:B------:R-:W-:Y:S01]  /*5ad0*/  UIADD3 UR24, UR9, 0x180, UR24 ;  /* 0x0000018009187890 */ /* 0x000fe2000fffe018 */
[----:B------:R-:W-:Y:S01]  /*5ae0*/  ISETP.GT.AND P1, PT, R6, 0x1, PT ;  /* 0x000000010600780c */ /* 0x000fe20003f24270 */
[----:B------:R-:W-:Y:S01]  /*5af0*/  VIADD R8, R8, 0x1 ;  /* 0x0000000108087836 */ /* 0x000fe20000000000 */
[----:B------:R-:W-:Y:S01]  /*5b00*/  UIADD3.X UR39, URZ, UR37, URZ, UP2, !UPT ;  /* 0x000000253f277290 */ /* 0x000fe200097fe43f */
[----:B------:R-:W-:Y:S01]  /*5b10*/  VIADD R23, R23, 0x1 ;  /* 0x0000000117177836 */ /* 0x000fe20000000000 */
[----:B------:R-:W-:Y:S01]  /*5b20*/  UIADD3 UR8, UR9, 0x18180, UR8 ;  /* 0x0001818009087890 */ /* 0x000fe2000fffe008 */
[----:B------:R-:W-:Y:S01]  /*5b30*/  VIADD R22, R22, 0x40 ;  /* 0x0000004016167836 */ /* 0x000fe20000000000 */
[C---:B------:R-:W-:Y:S01]  /*5b40*/  ISETP.NE.AND P0, PT, R8.reuse, 0xc, PT ;  /* 0x0000000c0800780c */ /* 0x040fe20003f05270 */
[----:B------:R-:W-:Y:S01]  /*5b50*/  UMOV UR23, 0x30000 ;  /* 0x0003000000177882 */ /* 0x000fe20000000000 */
[----:B------:R-:W-:Y:S01]  /*5b60*/  UMOV UR4, 0x0 ;  /* 0x0000000000047882 */ /* 0x000fe20000000000 */
[----:B------:R-:W-:Y:S01]  /*5b70*/  UMOV UR5, 0x10000000 ;  /* 0x1000000000057882 */ /* 0x000fe20000000000 */
[----:B------:R-:W-:Y:S01]  /*5b80*/  UMOV UR17, UR25 ;  /* 0x0000001900117c82 */ /* 0x000fe20008000000 */
[----:B------:R-:W-:Y:S01]  /*5b90*/  UMOV UR20, UR28 ;  /* 0x0000001c00147c82 */ /* 0x000fe20008000000 */
[----:B------:R0:W-:Y:S01]  /*5ba0*/  UTMALDG.3D.MULTICAST [UR24], [UR30], UR23, desc[UR4] ;  /* 0x000004181e0073b4 */ /* 0x0001e20008011817 */
[----:B------:R-:W-:Y:S01]  /*5bb0*/  UMOV UR9, UR25 ;  /* 0x0000001900097c82 */ /* 0x000fe20008000000 */
[----:B------:R-:W-:Y:S01]  /*5bc0*/  UMOV UR12, UR28 ;  /* 0x0000001c000c7c82 */ /* 0x000fe20008000000 */
[----:B------:R-:W-:Y:S01]  /*5bd0*/  SEL R12, RZ, 0x1, P0 ;  /* 0x00000001ff0c7807 */ /* 0x000fe20000000000 */
[----:B------:R-:W-:Y:S01]  /*5be0*/  VIADD R21, R21, 0x80 ;  /* 0x0000008015157836 */ /* 0x000fe20000000000 */
[----:B------:R-:W-:-:S02]  /*5bf0*/  SEL R8, R8, RZ, P0 ;  /* 0x000000ff08087207 */ /* 0x000fc40000000000 */
[----:B------:R-:W-:Y:S01]  /*5c00*/  LOP3.LUT R7, R7, R12, RZ, 0x3c, !PT ;  /* 0x0000000c07077212 */ /* 0x000fe200078e3cff */
[----:B------:R0:W-:Y:S01]  /*5c10*/  UTMALDG.3D.MULTICAST [UR16], [UR32], UR23, desc[UR4] ;  /* 0x00000410200073b4 */ /* 0x0001e20008011817 */
[----:B------:R0:W-:Y:S02]  /*5c20*/  UTMALDG.3D [UR8], [UR38], desc[UR4] ;  /* 0x00000408260075b4 */ /* 0x0001e40008011000 */
[----:B0-----:R-:W-:Y:S05]  /*5c30*/  @P1 BRA `(.L_x_102) ;  /* 0xfffffffc00181947 */ /* 0x001fea000383ffff */
.L_x_99:
[----:B------:R-:W-:Y:S05]  /*5c40*/  BSYNC B1 ;  /* 0x0000000000017941 */ /* 0x000fea0003800000 */
.L_x_98:
[----:B------:R-:W-:Y:S01]  /*5c50*/  LOP3.LUT P1, RZ, R13, 0xff, RZ, 0xc0, !PT ;  /* 0x000000ff0dff7812 */ /* 0x000fe2000782c0ff */
[C---:B------:R-:W-:Y:S01]  /*5c60*/  IMAD.IADD R15, R10.reuse, 0x1, R15 ;  /* 0x000000010a0f7824 */ /* 0x040fe200078e020f */
[----:B------:R-:W-:Y:S01]  /*5c70*/  ULDC.64 UR4, c[0x0][0x750] ;  /* 0x0001d40000047ab9 */ /* 0x000fe20000000a00 */
[C---:B------:R-:W-:Y:S01]  /*5c80*/  ISETP.GE.U32.AND P2, PT, R10.reuse, 0xc, PT ;  /* 0x0000000c0a00780c */ /* 0x040fe20003f46070 */
[----:B------:R-:W-:Y:S01]  /*5c90*/  BSSY B1, `(.L_x_103) ;  /* 0x0000069000017945 */ /* 0x000fe20003800000 */
[----:B------:R-:W-:Y:S01]  /*5ca0*/  IMAD.MOV.U32 R12, RZ, RZ, -0x1 ;  /* 0xffffffffff0c7424 */ /* 0x000fe200078e00ff */
[----:B------:R-:W-:Y:S01]  /*5cb0*/  ISETP.GT.U32.AND P0, PT, R15, 0xb, PT ;  /* 0x0000000b0f00780c */ /* 0x000fe20003f04070 */
[----:B------:R-:W-:Y:S01]  /*5cc0*/  IMAD.MOV.U32 R16, RZ, RZ, -0x1 ;  /* 0xffffffffff107424 */ /* 0x000fe200078e00ff */
[----:B------:R-:W-:Y:S02]  /*5cd0*/  PRMT R13, RZ, 0x7610, R13 ;  /* 0x00007610ff0d7816 */ /* 0x000fe4000000000d */
[----:B------:R-:W-:-:S03]  /*5ce0*/  ISETP.LT.U32.AND P0, PT, R10, 0xc, P0 ;  /* 0x0000000c0a00780c */ /* 0x000fc60000701070 */
[----:B------:R-:W0:Y:S01]  /*5cf0*/  @P1 S2R R7, SR_CgaCtaId ;  /* 0x0000000000071919 */ /* 0x000e220000008800 */
[----:B------:R-:W-:-:S04]  /*5d00*/  @P1 MOV R6, 0x400 ;  /* 0x0000040000061802 */ /* 0x000fc80000000f00 */
[----:B0-----:R-:W-:Y:S01]  /*5d10*/  @P1 LEA R8, R7, R6, 0x18 ;  /* 0x0000000607081211 */ /* 0x001fe200078ec0ff */
[----:B------:R-:W-:Y:S01]  /*5d20*/  IMAD.WIDE.U32 R6, R15, -0x55555555, RZ ;  /* 0xaaaaaaab0f067825 */ /* 0x000fe200078e00ff */
[----:B------:R-:W-:Y:S02]  /*5d30*/  SEL R6, RZ, 0x1, !P0 ;  /* 0x00000001ff067807 */ /* 0x000fe40004000000 */
[----:B------:R0:W-:Y:S01]  /*5d40*/  @P1 SYNCS.ARRIVE.TRANS64.A1T0 RZ, [R8+URZ+0xd8], RZ ;  /* 0x0000d8ff08ff19a7 */ /* 0x0001e2000810003f */
[----:B------:R-:W-:Y:S02]  /*5d50*/  IADD3 R4, P1, R4, UR34, RZ ;  /* 0x0000002204047c10 */ /* 0x000fe4000ff3e0ff */
[----:B------:R-:W-:Y:S01]  /*5d60*/  LOP3.LUT R11, R11, R6, RZ, 0x3c, !PT ;  /* 0x000000060b0b7212 */ /* 0x000fe200078e3cff */
[----:B------:R-:W-:Y:S01]  /*5d70*/  IMAD.MOV.U32 R6, RZ, RZ, -0x1 ;  /* 0xffffffffff067424 */ /* 0x000fe200078e00ff */
[----:B------:R-:W-:Y:S02]  /*5d80*/  IADD3.X R5, R5, UR22, RZ, P1, !PT ;  /* 0x0000001605057c10 */ /* 0x000fe40008ffe4ff */
[----:B------:R-:W-:-:S02]  /*5d90*/  ISETP.GE.U32.AND P0, PT, R4, UR4, PT ;  /* 0x0000000404007c0c */ /* 0x000fc4000bf06070 */
[----:B0-----:R-:W-:Y:S02]  /*5da0*/  SHF.R.U32.HI R8, RZ, 0x3, R7 ;  /* 0x00000003ff087819 */ /* 0x001fe40000011607 */
[----:B------:R-:W-:Y:S02]  /*5db0*/  ISETP.GE.U32.AND.EX P0, PT, R5, UR5, PT, P0 ;  /* 0x0000000505007c0c */ /* 0x000fe4000bf06100 */
[----:B------:R-:W-:Y:S01]  /*5dc0*/  @P2 LOP3.LUT R11, R11, 0x1, R8, 0x78, !PT ;  /* 0x000000010b0b2812 */ /* 0x000fe200078e7808 */
[----:B------:R-:W-:Y:S01]  /*5dd0*/  IMAD R15, R8, -0xc, R15 ;  /* 0xfffffff4080f7824 */ /* 0x000fe200078e020f */
[----:B------:R-:W-:-:S09]  /*5de0*/  PRMT R7, RZ, 0x7610, R7 ;  /* 0x00007610ff077816 */ /* 0x000fd20000000007 */
[----:B------:R-:W-:Y:S05]  /*5df0*/  @P0 BRA `(.L_x_104) ;  /* 0x0000000400480947 */ /* 0x000fea0003800000 */
[----:B------:R-:W0:Y:S01]  /*5e00*/  S2R R17, SR_CTAID.X ;  /* 0x0000000000117919 */ /* 0x000e220000002500 */
[----:B------:R-:W-:Y:S01]  /*5e10*/  ULDC.64 UR4, c[0x0][0x728] ;  /* 0x0001ca0000047ab9 */ /* 0x000fe20000000a00 */
[----:B------:R-:W1:Y:S01]  /*5e20*/  LDC R18, c[0x0][0x144] ;  /* 0x00005100ff127b82 */ /* 0x000e620000000800 */
[----:B------:R-:W-:Y:S01]  /*5e30*/  ISETP.NE.U32.AND P0, PT, RZ, UR4, PT ;  /* 0x00000004ff007c0c */ /* 0x000fe2000bf05070 */
[----:B------:R-:W2:Y:S01]  /*5e40*/  S2R R12, SR_CTAID.Y ;  /* 0x00000000000c7919 */ /* 0x000ea20000002600 */
[----:B------:R-:W-:Y:S01]  /*5e50*/  ULDC UR8, c[0x0][0x150] ;  /* 0x0000540000087ab9 */ /* 0x000fe20000000800 */
[----:B------:R-:W-:Y:S01]  /*5e60*/  ULDC UR9, c[0x0][0x730] ;  /* 0x0001cc0000097ab9 */ /* 0x000fe20000000800 */
[----:B------:R-:W-:Y:S01]  /*5e70*/  ISETP.NE.AND.EX P0, PT, RZ, UR5, PT, P0 ;  /* 0x00000005ff007c0c */ /* 0x000fe2000bf05300 */
[----:B------:R-:W-:Y:S01]  /*5e80*/  IMAD.MOV.U32 R6, RZ, RZ, R4 ;  /* 0x000000ffff067224 */ /* 0x000fe200078e0004 */
[----:B0-----:R-:W-:-:S05]  /*5e90*/  I2FP.F32.U32 R7, R17 ;  /* 0x0000001100077245 */ /* 0x001fca0000201000 */
[----:B------:R-:W-:Y:S01]  /*5ea0*/  FMUL R20, R7, UR8 ;  /* 0x0000000807147c20 */ /* 0x000fe20008400000 */
[----:B------:R-:W-:-:S05]  /*5eb0*/  IMAD.MOV.U32 R7, RZ, RZ, R5 ;  /* 0x000000ffff077224 */ /* 0x000fca00078e0005 */
[----:B--2---:R-:W-:Y:S05]  /*5ec0*/  @!P0 BRA `(.L_x_105) ;  /* 0x0000000000288947 */ /* 0x004fea0003800000 */
[----:B------:R-:W-:Y:S02]  /*5ed0*/  ULDC UR8, c[0x0][0x734] ;  /* 0x0001cd0000087ab9 */ /* 0x000fe40000000800 */
[----:B------:R-:W-:-:S05]  /*5ee0*/  IADD3 R7, P0, R4, UR8, RZ ;  /* 0x0000000804077c10 */ /* 0x000fca000ff1e0ff */
[----:B------:R-:W-:-:S04]  /*5ef0*/  IMAD.X R19, RZ, RZ, R5, P0 ;  /* 0x000000ffff137224 */ /* 0x000fc800000e0605 */
[----:B------:R-:W-:-:S04]  /*5f00*/  IMAD.WIDE.U32 R8, R19, UR4, RZ ;  /* 0x0000000413087c25 */ /* 0x000fc8000f8e00ff */
[----:B------:R-:W-:-:S04]  /*5f10*/  IMAD.WIDE.U32 R8, P0, R7, UR5, R8 ;  /* 0x0000000507087c25 */ /* 0x000fc8000f800008 */
[----:B------:R-:W-:-:S04]  /*5f20*/  IMAD.WIDE.U32 R6, R7, UR4, RZ ;  /* 0x0000000407067c25 */ /* 0x000fc8000f8e00ff */
[----:B------:R-:W-:Y:S01]  /*5f30*/  IMAD.MOV.U32 R6, RZ, RZ, R9 ;  /* 0x000000ffff067224 */ /* 0x000fe200078e0009 */
[----:B------:R-:W-:Y:S01]  /*5f40*/  IADD3 RZ, P1, R7, R8, RZ ;  /* 0x0000000807ff7210 */ /* 0x000fe20007f3e0ff */
[----:B------:R-:W-:-:S04]  /*5f50*/  IMAD.X R7, RZ, RZ, RZ, P0 ;  /* 0x000000ffff077224 */ /* 0x000fc800000e06ff */
[----:B------:R-:W-:-:S08]  /*5f60*/  IMAD.WIDE.U32.X R6, R19, UR5, R6, P1 ;  /* 0x0000000513067c25 */ /* 0x000fd000088e0406 */
.L_x_105:
[--C-:B------:R-:W-:Y:S01]  /*5f70*/  SHF.R.U64 R16, R6, UR9, R7.reuse ;  /* 0x0000000906107c19 */ /* 0x100fe20008001207 */
[----:B------:R-:W0:Y:S01]  /*5f80*/  F2I.U32.TRUNC.NTZ R20, R20 ;  /* 0x0000001400147305 */ /* 0x000e22000020f000 */
[----:B------:R-:W-:Y:S01]  /*5f90*/  SHF.R.U32.HI R6, RZ, UR9, R7 ;  /* 0x00000009ff067c19 */ /* 0x000fe20008011607 */
[----:B------:R-:W-:Y:S01]  /*5fa0*/  ULDC.64 UR4, c[0x0][0x720] ;  /* 0x0001c80000047ab9 */ /* 0x000fe20000000a00 */
[----:B------:R-:W-:Y:S01]  /*5fb0*/  IADD3 R9, P0, RZ, -R16, RZ ;  /* 0x80000010ff097210 */ /* 0x000fe20007f1e0ff */
[----:B------:R-:W-:Y:S01]  /*5fc0*/  ULDC.64 UR8, c[0x0][0x740] ;  /* 0x0001d00000087ab9 */ /* 0x000fe20000000a00 */
[----:B------:R-:W2:Y:S03]  /*5fd0*/  LDC R21, c[0x0][0x148] ;  /* 0x00005200ff157b82 */ /* 0x000ea60000000800 */
[----:B------:R-:W-:Y:S01]  /*5fe0*/  IMAD.X R6, RZ, RZ, ~R6, P0 ;  /* 0x000000ffff067224 */ /* 0x000fe200000e0e06 */
[----:B------:R-:W-:-:S03]  /*5ff0*/  ISETP.NE.U32.AND P0, PT, RZ, UR8, PT ;  /* 0x00000008ff007c0c */ /* 0x000fc6000bf05070 */
[----:B------:R-:W-:Y:S01]  /*6000*/  IMAD R8, R6, UR4, RZ ;  /* 0x0000000406087c24 */ /* 0x000fe2000f8e02ff */
[----:B------:R-:W-:Y:S01]  /*6010*/  ISETP.NE.AND.EX P0, PT, RZ, UR9, PT, P0 ;  /* 0x00000009ff007c0c */ /* 0x000fe2000bf05300 */
[----:B------:R-:W-:Y:S01]  /*6020*/  IMAD.WIDE.U32 R6, R9, UR4, R4 ;  /* 0x0000000409067c25 */ /* 0x000fe2000f8e0004 */
[----:B------:R-:W-:-:S03]  /*6030*/  ULDC UR4, c[0x0][0x718] ;  /* 0x0001c60000047ab9 */ /* 0x000fc60000000800 */
[----:B------:R-:W-:Y:S01]  /*6040*/  IMAD R9, R9, UR5, R8 ;  /* 0x0000000509097c24 */ /* 0x000fe2000f8e0208 */
[----:B------:R-:W-:Y:S01]  /*6050*/  ULDC UR5, c[0x0][0x154] ;  /* 0x0000550000057ab9 */ /* 0x000fe20000000800 */
[----:B0-----:R-:W-:Y:S02]  /*6060*/  IMAD.MOV R8, RZ, RZ, -R20 ;  /* 0x000000ffff087224 */ /* 0x001fe400078e0a14 */
[----:B------:R-:W-:Y:S02]  /*6070*/  IMAD.IADD R7, R7, 0x1, R9 ;  /* 0x0000000107077824 */ /* 0x000fe400078e0209 */
[----:B-1----:R-:W-:Y:S01]  /*6080*/  IMAD R17, R18, R8, R17 ;  /* 0x0000000812117224 */ /* 0x002fe200078e0211 */
[----:B------:R-:W-:Y:S02]  /*6090*/  I2FP.F32.U32 R8, R12 ;  /* 0x0000000c00087245 */ /* 0x000fe40000201000 */
[--C-:B------:R-:W-:Y:S02]  /*60a0*/  SHF.R.U64 R18, R6, UR4, R7.reuse ;  /* 0x0000000406127c19 */ /* 0x100fe40008001207 */
[----:B------:R-:W-:Y:S01]  /*60b0*/  SHF.R.U32.HI R7, RZ, UR4, R7 ;  /* 0x00000004ff077c19 */ /* 0x000fe20008011607 */
[----:B------:R-:W-:Y:S01]  /*60c0*/  FMUL R8, R8, UR5 ;  /* 0x0000000508087c20 */ /* 0x000fe20008400000 */
[----:B------:R-:W-:-:S02]  /*60d0*/  ULDC UR4, c[0x0][0x708] ;  /* 0x0001c20000047ab9 */ /* 0x000fc40000000800 */
[--C-:B------:R-:W-:Y:S01]  /*60e0*/  SHF.R.U64 R20, R18, UR4, R7.reuse ;  /* 0x0000000412147c19 */ /* 0x100fe20008001207 */
[----:B------:R0:W1:Y:S01]  /*60f0*/  F2I.U32.TRUNC.NTZ R22, R8 ;  /* 0x0000000800167305 */ /* 0x000062000020f000 */
[----:B------:R-:W-:Y:S01]  /*6100*/  SHF.R.U32.HI R7, RZ, UR4, R7 ;  /* 0x00000004ff077c19 */ /* 0x000fe20008011607 */
[----:B------:R-:W-:-:S03]  /*6110*/  ULDC UR4, c[0x0][0x758] ;  /* 0x0001d60000047ab9 */ /* 0x000fc60000000800 */
[--C-:B------:R-:W-:Y:S02]  /*6120*/  SHF.R.U64 R19, R20, UR4, R7.reuse ;  /* 0x0000000414137c19 */ /* 0x100fe40008001207 */
[----:B------:R-:W-:-:S03]  /*6130*/  SHF.R.U32.HI R23, RZ, UR4, R7 ;  /* 0x00000004ff177c19 */ /* 0x000fc60008011607 */
[----:B------:R-:W-:Y:S02]  /*6140*/  IMAD.MOV.U32 R6, RZ, RZ, R19 ;  /* 0x000000ffff067224 */ /* 0x000fe400078e0013 */
[----:B------:R-:W-:Y:S01]  /*6150*/  IMAD.MOV.U32 R7, RZ, RZ, R23 ;  /* 0x000000ffff077224 */ /* 0x000fe200078e0017 */
[----:B0-----:R-:W-:Y:S06]  /*6160*/  @!P0 BRA `(.L_x_106) ;  /* 0x0000000000288947 */ /* 0x001fec0003800000 */
        /* <DEDUP_REMOVED lines=10> */
.L_x_106:
[----:B------:R-:W-:Y:S01]  /*6210*/  ULDC UR4, c[0x0][0x748] ;  /* 0x0001d20000047ab9 */ /* 0x000fe20000000800 */
[----:B-1----:R-:W-:Y:S01]  /*6220*/  IMAD.MOV R22, RZ, RZ, -R22 ;  /* 0x000000ffff167224 */ /* 0x002fe200078e0a16 */
[----:B------:R-:W-:Y:S01]  /*6230*/  SHF.R.U64 R7, R6, UR4, R7 ;  /* 0x0000000406077c19 */ /* 0x000fe20008001207 */
[----:B------:R-:W-:Y:S01]  /*6240*/  ULDC UR4, c[0x0][0x738] ;  /* 0x0001ce0000047ab9 */ /* 0x000fe20000000800 */
[----:B------:R-:W-:Y:S01]  /*6250*/  LOP3.LUT R6, R20, UR21, RZ, 0xc0, !PT ;  /* 0x0000001514067c12 */ /* 0x000fe2000f8ec0ff */
[----:B--2---:R-:W-:Y:S01]  /*6260*/  @P3 IMAD R17, R21, R22, R12 ;  /* 0x0000001615113224 */ /* 0x004fe200078e020c */
[----:B------:R-:W-:Y:S01]  /*6270*/  LOP3.LUT R18, R18, UR6, RZ, 0xc0, !PT ;  /* 0x0000000612127c12 */ /* 0x000fe2000f8ec0ff */
[----:B------:R-:W-:Y:S01]  /*6280*/  IMAD.MOV R8, RZ, RZ, -R7 ;  /* 0x000000ffff087224 */ /* 0x000fe200078e0a07 */
[----:B------:R-:W-:Y:S01]  /*6290*/  ULDC UR5, c[0x0][0x710] ;  /* 0x0001c40000057ab9 */ /* 0x000fe20000000800 */
[----:B------:R-:W-:Y:S02]  /*62a0*/  IMAD R6, R7, UR7, R6 ;  /* 0x0000000707067c24 */ /* 0x000fe4000f8e0206 */
[----:B------:R-:W-:Y:S01]  /*62b0*/  IMAD R19, R8, UR4, R19 ;  /* 0x0000000408137c24 */ /* 0x000fe2000f8e0213 */
[----:B------:R-:W-:Y:S01]  /*62c0*/  ULDC UR4, c[0x0][0x700] ;  /* 0x0001c00000047ab9 */ /* 0x000fe20000000800 */
[----:B------:R-:W-:-:S02]  /*62d0*/  IMAD R17, R6, UR5, R17 ;  /* 0x0000000506117c24 */ /* 0x000fc4000f8e0211 */
[----:B------:R-:W-:Y:S02]  /*62e0*/  IMAD R6, R19, UR4, R18 ;  /* 0x0000000413067c24 */ /* 0x000fe4000f8e0212 */
[----:B------:R-:W-:-:S03]  /*62f0*/  IMAD.MOV.U32 R7, RZ, RZ, 0x1 ;  /* 0x00000001ff077424 */ /* 0x000fc600078e00ff */
[----:B------:R-:W-:Y:S02]  /*6300*/  SEL R12, R6, R17, !P3 ;  /* 0x00000011060c7207 */ /* 0x000fe40005800000 */
[----:B------:R-:W-:-:S07]  /*6310*/  SEL R6, R17, R6, !P3 ;  /* 0x0000000611067207 */ /* 0x000fce0005800000 */
.L_x_104:
[----:B------:R-:W-:Y:S05]  /*6320*/  BSYNC B1 ;  /* 0x0000000000017941 */ /* 0x000fea0003800000 */
.L_x_103:
[----:B------:R-:W-:-:S13]  /*6330*/  LOP3.LUT P0, RZ, R7, 0xff, RZ, 0xc0, !PT ;  /* 0x000000ff07ff7812 */ /* 0x000fda000780c0ff */
[----:B------:R-:W-:Y:S05]  /*6340*/  @P0 BRA `(.L_x_107) ;  /* 0xfffffff400180947 */ /* 0x000fea000383ffff */
[----:B------:R-:W-:Y:S05]  /*6350*/  BSYNC B0 ;  /* 0x0000000000007941 */ /* 0x000fea0003800000 */
.L_x_96:
[----:B------:R-:W-:-:S03]  /*6360*/  UMOV UR4, 0xffffffff ;  /* 0xffffffff00047882 */ /* 0x000fc60000000000 */
[----:B------:R-:W-:Y:S05]  /*6370*/  BRA.DIV UR4, `(.L_x_108) ;  /* 0x0000000a04247947 */ /* 0x000fea000b800000 */
[----:B------:R-:W-:-:S13]  /*6380*/  ELECT P0, URZ, PT ;  /* 0x00000000003f782f */ /* 0x000fda0003800000 */
.L_x_130:
[----:B------:R-:W-:Y:S04]  /*6390*/  BSSY B0, `(.L_x_109) ;  /* 0x0000073000007945 */ /* 0x000fe80003800000 */
[----:B------:R-:W-:Y:S05]  /*63a0*/  @!P0 BRA `(.L_x_110) ;  /* 0x0000000400c48947 */ /* 0x000fea0003800000 */
[----:B------:R-:W-:-:S04]  /*63b0*/  LOP3.LUT R2, R2, 0x2, RZ, 0xfc, !PT ;  /* 0x0000000202027812 */ /* 0x000fc800078efcff */
[----:B------:R-:W-:-:S13]  /*63c0*/  ISETP.NE.AND P0, PT, R2, 0x3, PT ;  /* 0x000000030200780c */ /* 0x000fda0003f05270 */
[----:B------:R-:W-:Y:S05]  /*63d0*/  @!P0 BRA `(.L_x_111) ;  /* 0x0000000000048947 */ /* 0x000fea0003800000 */
[----:B------:R-:W-:Y:S01]  /*63e0*/  BPT.TRAP 0x1 ;  /* 0x000000040000795c */ /* 0x000fe20000300000 */
.L_x_111:
[----:B------:R-:W0:Y:S01]  /*63f0*/  S2R R3, SR_CgaCtaId ;  /* 0x0000000000037919 */ /* 0x000e220000008800 */
[----:B------:R-:W-:-:S04]  /*6400*/  MOV R0, 0x400 ;  /* 0x0000040000007802 */ /* 0x000fc80000000f00 */
[----:B0-----:R-:W-:Y:S02]  /*6410*/  LEA R0, R3, R0, 0x18 ;  /* 0x0000000003007211 */ /* 0x001fe400078ec0ff */
[----:B------:R-:W-:-:S03]  /*6420*/  SHF.L.U32 R3, R11, 0x1f, RZ ;  /* 0x0000001f0b037819 */ /* 0x000fc600000006ff */
[----:B------:R-:W-:-:S04]  /*6430*/  VIADD R0, R0, 0x60 ;  /* 0x0000006000007836 */ /* 0x000fc80000000000 */
[C---:B------:R-:W-:Y:S02]  /*6440*/  IMAD R6, R15.reuse, 0x8, R0 ;  /* 0x000000080f067824 */ /* 0x040fe400078e0200 */
[----:B------:R-:W-:Y:S02]  /*6450*/  VIADD R15, R15, 0x1 ;  /* 0x000000010f0f7836 */ /* 0x000fe40000000000 */
[----:B------:R-:W0:Y:S03]  /*6460*/  SYNCS.PHASECHK.TRANS64.TRYWAIT P0, [R6+URZ], R3 ;  /* 0x00000003060075a7 */ /* 0x000e26000800017f */
[----:B------:R-:W-:-:S04]  /*6470*/  ISETP.NE.AND P1, PT, R15, 0xc, PT ;  /* 0x0000000c0f00780c */ /* 0x000fc80003f25270 */
[----:B------:R-:W-:Y:S02]  /*6480*/  SEL R2, RZ, 0x1, P1 ;  /* 0x00000001ff027807 */ /* 0x000fe40000800000 */
[----:B------:R-:W-:Y:S02]  /*6490*/  SEL R15, R15, RZ, P1 ;  /* 0x000000ff0f0f7207 */ /* 0x000fe40000800000 */
[----:B------:R-:W-:-:S03]  /*64a0*/  LOP3.LUT R8, R11, R2, RZ, 0x3c, !PT ;  /* 0x000000020b087212 */ /* 0x000fc600078e3cff */
[----:B------:R-:W-:Y:S01]  /*64b0*/  IMAD R7, R15, 0x8, R0 ;  /* 0x000000080f077824 */ /* 0x000fe200078e0200 */
[----:B------:R-:W-:Y:S01]  /*64c0*/  SHF.L.U32 R4, R8, 0x1f, RZ ;  /* 0x0000001f08047819 */ /* 0x000fe200000006ff */
[----:B0-----:R-:W-:Y:S06]  /*64d0*/  @!P0 BRA `(.L_x_112) ;  /* 0x0000000400ec8947 */ /* 0x001fec0003800000 */
.L_x_131:
[----:B------:R-:W1:Y:S01]  /*64e0*/  SYNCS.PHASECHK.TRANS64.TRYWAIT P0, [R7+URZ], R4 ;  /* 0x00000004070075a7 */ /* 0x000e62000800017f */
[----:B------:R-:W-:-:S05]  /*64f0*/  VIADD R2, R15, 0x1 ;  /* 0x000000010f027836 */ /* 0x000fca0000000000 */
[----:B------:R-:W-:-:S04]  /*6500*/  ISETP.NE.AND P1, PT, R2, 0xc, PT ;  /* 0x0000000c0200780c */ /* 0x000fc80003f25270 */
[----:B0-----:R-:W-:Y:S02]  /*6510*/  SEL R3, RZ, 0x1, P1 ;  /* 0x00000001ff037807 */ /* 0x001fe40000800000 */
[----:B------:R-:W-:Y:S02]  /*6520*/  SEL R9, R2, RZ, P1 ;  /* 0x000000ff02097207 */ /* 0x000fe40000800000 */
[----:B------:R-:W-:-:S03]  /*6530*/  LOP3.LUT R8, R8, R3, RZ, 0x3c, !PT ;  /* 0x0000000308087212 */ /* 0x000fc600078e3cff */
[----:B------:R-:W-:Y:S01]  /*6540*/  IMAD R6, R9, 0x8, R0 ;  /* 0x0000000809067824 */ /* 0x000fe200078e0200 */
[----:B------:R-:W-:Y:S01]  /*6550*/  SHF.L.U32 R5, R8, 0x1f, RZ ;  /* 0x0000001f08057819 */ /* 0x000fe200000006ff */
[----:B-1----:R-:W-:Y:S06]  /*6560*/  @!P0 BRA `(.L_x_113) ;  /* 0x0000000400dc8947 */ /* 0x002fec0003800000 */
.L_x_132:
[----:B------:R-:W1:Y:S01]  /*6570*/  SYNCS.PHASECHK.TRANS64.TRYWAIT P0, [R6+URZ], R5 ;  /* 0x00000005060075a7 */ /* 0x000e62000800017f */
[----:B------:R-:W-:-:S05]  /*6580*/  VIADD R2, R9, 0x1 ;  /* 0x0000000109027836 */ /* 0x000fca0000000000 */
[----:B------:R-:W-:-:S04]  /*6590*/  ISETP.NE.AND P1, PT, R2, 0xc, PT ;  /* 0x0000000c0200780c */ /* 0x000fc80003f25270 */
[----:B------:R-:W-:Y:S02]  /*65a0*/  SEL R3, RZ, 0x1, P1 ;  /* 0x00000001ff037807 */ /* 0x000fe40000800000 */
[----:B0-----:R-:W-:Y:S02]  /*65b0*/  SEL R7, R2, RZ, P1 ;  /* 0x000000ff02077207 */ /* 0x001fe40000800000 */
[----:B------:R-:W-:-:S03]  /*65c0*/  LOP3.LUT R8, R8, R3, RZ, 0x3c, !PT ;  /* 0x0000000308087212 */ /* 0x000fc600078e3cff */
[----:B------:R-:W-:Y:S01]  /*65d0*/  IMAD R9, R7, 0x8, R0 ;  /* 0x0000000807097824 */ /* 0x000fe200078e0200 */
[----:B------:R-:W-:Y:S01]  /*65e0*/  SHF.L.U32 R4, R8, 0x1f, RZ ;  /* 0x0000001f08047819 */ /* 0x000fe200000006ff */
[----:B-1----:R-:W-:Y:S06]  /*65f0*/  @!P0 BRA `(.L_x_114) ;  /* 0x0000000400cc8947 */ /* 0x002fec0003800000 */
.L_x_133:
[----:B------:R-:W1:Y:S01]  /*6600*/  SYNCS.PHASECHK.TRANS64.TRYWAIT P0, [R9+URZ], R4 ;  /* 0x00000004090075a7 */ /* 0x000e62000800017f */
[----:B------:R-:W-:-:S05]  /*6610*/  VIADD R2, R7, 0x1 ;  /* 0x0000000107027836 */ /* 0x000fca0000000000 */
[----:B------:R-:W-:-:S04]  /*6620*/  ISETP.NE.AND P1, PT, R2, 0xc, PT ;  /* 0x0000000c0200780c */ /* 0x000fc80003f25270 */
[----:B------:R-:W-:Y:S02]  /*6630*/  SEL R3, RZ, 0x1, P1 ;  /* 0x00000001ff037807 */ /* 0x000fe40000800000 */
[----:B------:R-:W-:Y:S02]  /*6640*/  SEL R7, R2, RZ, P1 ;  /* 0x000000ff02077207 */ /* 0x000fe40000800000 */
[----:B------:R-:W-:-:S03]  /*6650*/  LOP3.LUT R8, R8, R3, RZ, 0x3c, !PT ;  /* 0x0000000308087212 */ /* 0x000fc600078e3cff */
[----:B0-----:R-:W-:Y:S01]  /*6660*/  IMAD R6, R7, 0x8, R0 ;  /* 0x0000000807067824 */ /* 0x001fe200078e0200 */
[----:B------:R-:W-:Y:S01]  /*6670*/  SHF.L.U32 R5, R8, 0x1f, RZ ;  /* 0x0000001f08057819 */ /* 0x000fe200000006ff */
[----:B-1----:R-:W-:Y:S06]  /*6680*/  @!P0 BRA `(.L_x_115) ;  /* 0x0000000400bc8947 */ /* 0x002fec0003800000 */
.L_x_134:
        /* <DEDUP_REMOVED lines=9> */
.L_x_135:
        /* <DEDUP_REMOVED lines=9> */
.L_x_136:
        /* <DEDUP_REMOVED lines=9> */
.L_x_137:
        /* <DEDUP_REMOVED lines=9> */
.L_x_138:
        /* <DEDUP_REMOVED lines=9> */
.L_x_139:
        /* <DEDUP_REMOVED lines=9> */
.L_x_140:
[----:B------:R-:W1:Y:S01]  /*69f0*/  SYNCS.PHASECHK.TRANS64.TRYWAIT P0, [R6+URZ], R5 ;  /* 0x00000005060075a7 */ /* 0x000e62000800017f */
[----:B------:R-:W-:-:S05]  /*6a00*/  VIADD R2, R7, 0x1 ;  /* 0x0000000107027836 */ /* 0x000fca0000000000 */
[----:B------:R-:W-:-:S04]  /*6a10*/  ISETP.NE.AND P1, PT, R2, 0xc, PT ;  /* 0x0000000c0200780c */ /* 0x000fc80003f25270 */
[----:B0-----:R-:W-:Y:S02]  /*6a20*/  SEL R4, RZ, 0x1, P1 ;  /* 0x00000001ff047807 */ /* 0x001fe40000800000 */
[----:B------:R-:W-:Y:S02]  /*6a30*/  SEL R3, R2, RZ, P1 ;  /* 0x000000ff02037207 */ /* 0x000fe40000800000 */
[----:B------:R-:W-:Y:S01]  /*6a40*/  LOP3.LUT R4, R11, R4, RZ, 0x3c, !PT ;  /* 0x000000040b047212 */ /* 0x000fe200078e3cff */
[----:B-1----:R-:W-:Y:S06]  /*6a50*/  @!P0 BRA `(.L_x_122) ;  /* 0x0000000400548947 */ /* 0x002fec0003800000 */
.L_x_141:
[----:B------:R-:W-:Y:S01]  /*6a60*/  IMAD R3, R3, 0x8, R0 ;  /* 0x0000000803037824 */ /* 0x000fe200078e0200 */
[----:B------:R-:W-:-:S07]  /*6a70*/  SHF.L.U32 R0, R4, 0x1f, RZ ;  /* 0x0000001f04007819 */ /* 0x000fce00000006ff */
.L_x_123:
[----:B-1----:R1:W2:Y:S02]  /*6a80*/  SYNCS.PHASECHK.TRANS64.TRYWAIT P0, [R3+URZ], R0 ;  /* 0x00000000030075a7 */ /* 0x0022a4000800017f */
[----:B--2---:R-:W-:Y:S05]  /*6a90*/  @!P0 NANOSLEEP.SYNCS 0x989680 ;  /* 0x009896800000895d */ /* 0x004fea0003900000 */
[----:B------:R-:W2:Y:S02]  /*6aa0*/  @!P0 SYNCS.PHASECHK.TRANS64 P0, [R3+URZ], R0 ;  /* 0x00000000030085a7 */ /* 0x000ea4000800007f */
[----:B--2---:R-:W-:Y:S05]  /*6ab0*/  @!P0 BRA `(.L_x_123) ;  /* 0xfffffffc00f08947 */ /* 0x004fea000383ffff */
.L_x_110:
[----:B------:R-:W-:Y:S05]  /*6ac0*/  BSYNC B0 ;  /* 0x0000000000007941 */ /* 0x000fea0003800000 */
.L_x_109:
[----:B------:R-:W-:Y:S05]  /*6ad0*/  EXIT ;  /* 0x000000000000794d */ /* 0x000fea0003800000 */
.L_x_22:
[----:B-1----:R-:W-:-:S04]  /*6ae0*/  IMAD.U32 R80, RZ, RZ, UR11 ;  /* 0x0000000bff507e24 */ /* 0x002fc8000f8e00ff */
[----:B------:R1:W4:Y:S03]  /*6af0*/  SYNCS.PHASECHK.TRANS64.TRYWAIT P1, [R80+URZ], R63 ;  /* 0x0000003f500075a7 */ /* 0x000326000802017f */
[----:B----4-:R-:W-:Y:S05]  /*6b00*/  @!P1 NANOSLEEP.SYNCS 0x989680 ;  /* 0x009896800000995d */ /* 0x010fea0003900000 */
[----:B------:R-:W4:Y:S02]  /*6b10*/  @!P1 SYNCS.PHASECHK.TRANS64 P1, [R80+URZ], R63 ;  /* 0x0000003f500095a7 */ /* 0x000f24000802007f */
[----:B----4-:R-:W-:Y:S05]  /*6b20*/  @!P1 BRA `(.L_x_22) ;  /* 0xfffffffc00ec9947 */ /* 0x010fea000383ffff */
[----:B------:R-:W-:Y:S05]  /*6b30*/  BRA `(.L_x_21) ;  /* 0xffffffac005c7947 */ /* 0x000fea000383ffff */
.L_x_97:
[----:B------:R-:W-:Y:S01]  /*6b40*/  BSSY B1, `(.L_x_124) ;  /* 0x0000006000017945 */ /* 0x000fe20003800000 */
[----:B------:R-:W-:-:S07]  /*6b50*/  IMAD.MOV.U32 R7, RZ, RZ, -0x1 ;  /* 0xffffffffff077424 */ /* 0x000fce00078e00ff */
[----:B------:R-:W-:Y:S05]  /*6b60*/  WARPSYNC.COLLECTIVE R7, `(.L_x_125) ;  /* 0x00000000070c7348 */ /* 0x000fea0003c00000 */
[----:B------:R-:W-:Y:S02]  /*6b70*/  ELECT P0, UR62, PT ;  /* 0x00000000003e782f */ /* 0x000fe40003800000 */
[----:B------:R-:W-:Y:S01]  /*6b80*/  MOV R7, UR62 ;  /* 0x0000003e00077c02 */ /* 0x000fe20008000f00 */
[----:B------:R-:W-:Y:S10]  /*6b90*/  ENDCOLLECTIVE ;  /* 0x000000000000791b */ /* 0x000ff40003800000 */
.L_x_125:
[----:B------:R-:W-:Y:S05]  /*6ba0*/  BSYNC B1 ;  /* 0x0000000000017941 */ /* 0x000fea0003800000 */
.L_x_124:
[----:B------:R-:W-:Y:S05]  /*6bb0*/  BRA `(.L_x_126) ;  /* 0xffffffec00087947 */ /* 0x000fea000383ffff */
.L_x_100:
[----:B-1----:R1:W2:Y:S02]  /*6bc0*/  SYNCS.PHASECHK.TRANS64.TRYWAIT P0, [R20+URZ+0x60], R9 ;  /* 0x00006009140075a7 */ /* 0x0022a4000800017f */
[----:B--2---:R-:W-:Y:S05]  /*6bd0*/  @!P0 NANOSLEEP.SYNCS 0x989680 ;  /* 0x009896800000895d */ /* 0x004fea0003900000 */
[----:B------:R-:W2:Y:S02]  /*6be0*/  @!P0 SYNCS.PHASECHK.TRANS64 P0, [R20+URZ+0x60], R9 ;  /* 0x00006009140085a7 */ /* 0x000ea4000800007f */
[----:B--2---:R-:W-:Y:S05]  /*6bf0*/  @!P0 BRA `(.L_x_100) ;  /* 0xfffffffc00f08947 */ /* 0x004fea000383ffff */
[----:B------:R-:W-:Y:S05]  /*6c00*/  BRA `(.L_x_127) ;  /* 0xffffffec00487947 */ /* 0x000fea000383ffff */
.L_x_108:
[----:B------:R-:W-:Y:S01]  /*6c10*/  BSSY B0, `(.L_x_128) ;  /* 0x0000006000007945 */ /* 0x000fe20003800000 */
[----:B------:R-:W-:-:S07]  /*6c20*/  IMAD.MOV.U32 R7, RZ, RZ, -0x1 ;  /* 0xffffffffff077424 */ /* 0x000fce00078e00ff */
[----:B------:R-:W-:Y:S05]  /*6c30*/  WARPSYNC.COLLECTIVE R7, `(.L_x_129) ;  /* 0x00000000070c7348 */ /* 0x000fea0003c00000 */
[----:B------:R-:W-:Y:S02]  /*6c40*/  ELECT P0, UR62, PT ;  /* 0x00000000003e782f */ /* 0x000fe40003800000 */
[----:B------:R-:W-:Y:S01]  /*6c50*/  MOV R7, UR62 ;  /* 0x0000003e00077c02 */ /* 0x000fe20008000f00 */
[----:B------:R-:W-:Y:S10]  /*6c60*/  ENDCOLLECTIVE ;  /* 0x000000000000791b */ /* 0x000ff40003800000 */
.L_x_129:
[----:B------:R-:W-:Y:S05]  /*6c70*/  BSYNC B0 ;  /* 0x0000000000007941 */ /* 0x000fea0003800000 */
.L_x_128:
[----:B------:R-:W-:Y:S05]  /*6c80*/  BRA `(.L_x_130) ;  /* 0xfffffff400c07947 */ /* 0x000fea000383ffff */
.L_x_112:
[----:B0-----:R0:W1:Y:S02]  /*6c90*/  SYNCS.PHASECHK.TRANS64.TRYWAIT P0, [R6+URZ], R3 ;  /* 0x00000003060075a7 */ /* 0x001064000800017f */
[----:B-1----:R-:W-:Y:S05]  /*6ca0*/  @!P0 NANOSLEEP.SYNCS 0x989680 ;  /* 0x009896800000895d */ /* 0x002fea0003900000 */
[----:B------:R-:W1:Y:S02]  /*6cb0*/  @!P0 SYNCS.PHASECHK.TRANS64 P0, [R6+URZ], R3 ;  /* 0x00000003060085a7 */ /* 0x000e64000800007f */
[----:B-1----:R-:W-:Y:S05]  /*6cc0*/  @!P0 BRA `(.L_x_112) ;  /* 0xfffffffc00f08947 */ /* 0x002fea000383ffff */
[----:B------:R-:W-:Y:S05]  /*6cd0*/  BRA `(.L_x_131) ;  /* 0xfffffff800007947 */ /* 0x000fea000383ffff */
.L_x_113:
[----:B0-----:R0:W1:Y:S02]  /*6ce0*/  SYNCS.PHASECHK.TRANS64.TRYWAIT P0, [R7+URZ], R4 ;  /* 0x00000004070075a7 */ /* 0x001064000800017f */
[----:B-1----:R-:W-:Y:S05]  /*6cf0*/  @!P0 NANOSLEEP.SYNCS 0x989680 ;  /* 0x009896800000895d */ /* 0x002fea0003900000 */
[----:B------:R-:W1:Y:S02]  /*6d00*/  @!P0 SYNCS.PHASECHK.TRANS64 P0, [R7+URZ], R4 ;  /* 0x00000004070085a7 */ /* 0x000e64000800007f */
[----:B-1----:R-:W-:Y:S05]  /*6d10*/  @!P0 BRA `(.L_x_113) ;  /* 0xfffffffc00f08947 */ /* 0x002fea000383ffff */
[----:B------:R-:W-:Y:S05]  /*6d20*/  BRA `(.L_x_132) ;  /* 0xfffffff800107947 */ /* 0x000fea000383ffff */
.L_x_114:
[----:B0-----:R0:W1:Y:S02]  /*6d30*/  SYNCS.PHASECHK.TRANS64.TRYWAIT P0, [R6+URZ], R5 ;  /* 0x00000005060075a7 */ /* 0x001064000800017f */
[----:B-1----:R-:W-:Y:S05]  /*6d40*/  @!P0 NANOSLEEP.SYNCS 0x989680 ;  /* 0x009896800000895d */ /* 0x002fea0003900000 */
[----:B------:R-:W1:Y:S02]  /*6d50*/  @!P0 SYNCS.PHASECHK.TRANS64 P0, [R6+URZ], R5 ;  /* 0x00000005060085a7 */ /* 0x000e64000800007f */
[----:B-1----:R-:W-:Y:S05]  /*6d60*/  @!P0 BRA `(.L_x_114) ;  /* 0xfffffffc00f08947 */ /* 0x002fea000383ffff */
[----:B------:R-:W-:Y:S05]  /*6d70*/  BRA `(.L_x_133) ;  /* 0xfffffff800207947 */ /* 0x000fea000383ffff */
.L_x_115:
[----:B0-----:R0:W1:Y:S02]  /*6d80*/  SYNCS.PHASECHK.TRANS64.TRYWAIT P0, [R9+URZ], R4 ;  /* 0x00000004090075a7 */ /* 0x001064000800017f */
[----:B-1----:R-:W-:Y:S05]  /*6d90*/  @!P0 NANOSLEEP.SYNCS 0x989680 ;  /* 0x009896800000895d */ /* 0x002fea0003900000 */
[----:B------:R-:W1:Y:S02]  /*6da0*/  @!P0 SYNCS.PHASECHK.TRANS64 P0, [R9+URZ], R4 ;  /* 0x00000004090085a7 */ /* 0x000e64000800007f */
[----:B-1----:R-:W-:Y:S05]  /*6db0*/  @!P0 BRA `(.L_x_115) ;  /* 0xfffffffc00f08947 */ /* 0x002fea000383ffff */
[----:B------:R-:W-:Y:S05]  /*6dc0*/  BRA `(.L_x_134) ;  /* 0xfffffff800307947 */ /* 0x000fea000383ffff */
.L_x_116:
[----:B0-----:R0:W1:Y:S02]  /*6dd0*/  SYNCS.PHASECHK.TRANS64.TRYWAIT P0, [R6+URZ], R5 ;  /* 0x00000005060075a7 */ /* 0x001064000800017f */
[----:B-1----:R-:W-:Y:S05]  /*6de0*/  @!P0 NANOSLEEP.SYNCS 0x989680 ;  /* 0x009896800000895d */ /* 0x002fea0003900000 */
[----:B------:R-:W1:Y:S02]  /*6df0*/  @!P0 SYNCS.PHASECHK.TRANS64 P0, [R6+URZ], R5 ;  /* 0x00000005060085a7 */ /* 0x000e64000800007f */
[----:B-1----:R-:W-:Y:S05]  /*6e00*/  @!P0 BRA `(.L_x_116) ;  /* 0xfffffffc00f08947 */ /* 0x002fea000383ffff */
[----:B------:R-:W-:Y:S05]  /*6e10*/  BRA `(.L_x_135) ;  /* 0xfffffff800407947 */ /* 0x000fea000383ffff */
.L_x_117:
[----:B0-----:R0:W1:Y:S02]  /*6e20*/  SYNCS.PHASECHK.TRANS64.TRYWAIT P0, [R9+URZ], R4 ;  /* 0x00000004090075a7 */ /* 0x001064000800017f */
[----:B-1----:R-:W-:Y:S05]  /*6e30*/  @!P0 NANOSLEEP.SYNCS 0x989680 ;  /* 0x009896800000895d */ /* 0x002fea0003900000 */
[----:B------:R-:W1:Y:S02]  /*6e40*/  @!P0 SYNCS.PHASECHK.TRANS64 P0, [R9+URZ], R4 ;  /* 0x00000004090085a7 */ /* 0x000e64000800007f */
[----:B-1----:R-:W-:Y:S05]  /*6e50*/  @!P0 BRA `(.L_x_117) ;  /* 0xfffffffc00f08947 */ /* 0x002fea000383ffff */
[----:B------:R-:W-:Y:S05]  /*6e60*/  BRA `(.L_x_136) ;  /* 0xfffffff800507947 */ /* 0x000fea000383ffff */
.L_x_118:
[----:B0-----:R0:W1:Y:S02]  /*6e70*/  SYNCS.PHASECHK.TRANS64.TRYWAIT P0, [R6+URZ], R5 ;  /* 0x00000005060075a7 */ /* 0x001064000800017f */
[----:B-1----:R-:W-:Y:S05]  /*6e80*/  @!P0 NANOSLEEP.SYNCS 0x989680 ;  /* 0x009896800000895d */ /* 0x002fea0003900000 */
[----:B------:R-:W1:Y:S02]  /*6e90*/  @!P0 SYNCS.PHASECHK.TRANS64 P0, [R6+URZ], R5 ;  /* 0x00000005060085a7 */ /* 0x000e64000800007f */
[----:B-1----:R-:W-:Y:S05]  /*6ea0*/  @!P0 BRA `(.L_x_118) ;  /* 0xfffffffc00f08947 */ /* 0x002fea000383ffff */
[----:B------:R-:W-:Y:S05]  /*6eb0*/  BRA `(.L_x_137) ;  /* 0xfffffff800607947 */ /* 0x000fea000383ffff */
.L_x_119:
[----:B0-----:R0:W1:Y:S02]  /*6ec0*/  SYNCS.PHASECHK.TRANS64.TRYWAIT P0, [R9+URZ], R4 ;  /* 0x00000004090075a7 */ /* 0x001064000800017f */
[----:B-1----:R-:W-:Y:S05]  /*6ed0*/  @!P0 NANOSLEEP.SYNCS 0x989680 ;  /* 0x009896800000895d */ /* 0x002fea0003900000 */
[----:B------:R-:W1:Y:S02]  /*6ee0*/  @!P0 SYNCS.PHASECHK.TRANS64 P0, [R9+URZ], R4 ;  /* 0x00000004090085a7 */ /* 0x000e64000800007f */
[----:B-1----:R-:W-:Y:S05]  /*6ef0*/  @!P0 BRA `(.L_x_119) ;  /* 0xfffffffc00f08947 */ /* 0x002fea000383ffff */
[----:B------:R-:W-:Y:S05]  /*6f00*/  BRA `(.L_x_138) ;  /* 0xfffffff800707947 */ /* 0x000fea000383ffff */
.L_x_120:
[----:B0-----:R0:W1:Y:S02]  /*6f10*/  SYNCS.PHASECHK.TRANS64.TRYWAIT P0, [R6+URZ], R5 ;  /* 0x00000005060075a7 */ /* 0x001064000800017f */
[----:B-1----:R-:W-:Y:S05]  /*6f20*/  @!P0 NANOSLEEP.SYNCS 0x989680 ;  /* 0x009896800000895d */ /* 0x002fea0003900000 */
[----:B------:R-:W1:Y:S02]  /*6f30*/  @!P0 SYNCS.PHASECHK.TRANS64 P0, [R6+URZ], R5 ;  /* 0x00000005060085a7 */ /* 0x000e64000800007f */
[----:B-1----:R-:W-:Y:S05]  /*6f40*/  @!P0 BRA `(.L_x_120) ;  /* 0xfffffffc00f08947 */ /* 0x002fea000383ffff */
[----:B------:R-:W-:Y:S05]  /*6f50*/  BRA `(.L_x_139) ;  /* 0xfffffff800807947 */ /* 0x000fea000383ffff */
.L_x_121:
[----:B0-----:R0:W1:Y:S02]  /*6f60*/  SYNCS.PHASECHK.TRANS64.TRYWAIT P0, [R9+URZ], R4 ;  /* 0x00000004090075a7 */ /* 0x001064000800017f */
[----:B-1----:R-:W-:Y:S05]  /*6f70*/  @!P0 NANOSLEEP.SYNCS 0x989680 ;  /* 0x009896800000895d */ /* 0x002fea0003900000 */
[----:B------:R-:W1:Y:S02]  /*6f80*/  @!P0 SYNCS.PHASECHK.TRANS64 P0, [R9+URZ], R4 ;  /* 0x00000004090085a7 */ /* 0x000e64000800007f */
[----:B-1----:R-:W-:Y:S05]  /*6f90*/  @!P0 BRA `(.L_x_121) ;  /* 0xfffffffc00f08947 */ /* 0x002fea000383ffff */
[----:B------:R-:W-:Y:S05]  /*6fa0*/  BRA `(.L_x_140) ;  /* 0xfffffff800907947 */ /* 0x000fea000383ffff */
.L_x_122:
[----:B0-----:R0:W1:Y:S02]  /*6fb0*/  SYNCS.PHASECHK.TRANS64.TRYWAIT P0, [R6+URZ], R5 ;  /* 0x00000005060075a7 */ /* 0x001064000800017f */
[----:B-1----:R-:W-:Y:S05]  /*6fc0*/  @!P0 NANOSLEEP.SYNCS 0x989680 ;  /* 0x009896800000895d */ /* 0x002fea0003900000 */
[----:B------:R-:W1:Y:S02]  /*6fd0*/  @!P0 SYNCS.PHASECHK.TRANS64 P0, [R6+URZ], R5 ;  /* 0x00000005060085a7 */ /* 0x000e64000800007f */
[----:B-1----:R-:W-:Y:S05]  /*6fe0*/  @!P0 BRA `(.L_x_122) ;  /* 0xfffffffc00f08947 */ /* 0x002fea000383ffff */
[----:B------:R-:W-:Y:S05]  /*6ff0*/  BRA `(.L_x_141) ;  /* 0xfffffff800987947 */ /* 0x000fea000383ffff */
.L_x_142:
[----:B------:R-:W-:-:S00]  /*7000*/  BRA `(.L_x_142) ;  /* 0xfffffffc00fc7947 */ /* 0x000fc0000383ffff */
[----:B------:R-:W-:-:S00]  /*7010*/  NOP ;  /* 0x0000000000007918 */ /* 0x000fc00000000000 */
        /* <DEDUP_REMOVED lines=14> */
.L_x_143:


//--------------------- .nv.shared._ZN7cutlass13device_kernelINS_4gemm6kernel13GemmUniversalIN4cute5tupleIJiiiiEEENS1_10collective13CollectiveMmaINS1_43MainloopSm90TmaGmmaWarpSpecializedSparseFP8ILi12ENS5_IJNS4_1CILi1EEENSA_ILi2EEESB_EEENS1_35KernelTmaWarpSpecializedCooperativeEEENS5_IJNSA_ILi128EEENSA_ILi64EEESG_EEENS_12float_e4m3_tENS5_IJNS4_6LayoutINS5_IJiNS5_IJSC_iEEEiEEENS5_IJlNS5_IJSB_SC_EEElEEEEENSK_INS5_IJNS5_IJSH_iEEENS5_IJSG_iEEEiEEENS5_IJNS5_IJSG_NSA_ILi8192EEEEEENS5_IJSB_lEEElEEEEEEEESJ_NS5_IJlSB_lEEENS4_8TiledMMAINS4_8MMA_AtomIJNS4_4SM904GMMA6SPARSE31GMMA_64x64x64_F32E4M3E4M3_SS_TNILNS13_7ScaleInE1ELS16_1ELNS13_9SparseSelE0EEEEEENSK_INS5_IJSC_SB_SB_EEENS5_IJSB_NSA_ILi0EEES1B_EEEEENS5_IJNS4_10UnderscoreES1E_S1E_EEEEENS4_23SM90_TMA_LOAD_MULTICASTENS4_14ComposedLayoutINS4_7SwizzleILi2ELi4ELi3EEENS4_25smem_sparse_ptr_flag_bitsILi2ELi8EEENSK_INS5_IJNS5_IJSB_NSA_ILi8EEEEEENS5_IJSC_SH_EEEEEENS5_IJNS5_IJS1B_SG_EEESN_EEEEEEEvNS4_8identityENS4_13SM90_TMA_LOADENS1I_INS1J_ILi3ELi4ELi3EEENS4_18smem_ptr_flag_bitsILi8EEENSK_INS5_IJS1N_SG_EEENS5_IJSG_SB_EEEEEEEvS1V_EENS_8epilogue10collective6detail29Sm90TmaWarpSpecializedAdapterINS26_15DefaultEpilogueIfNS5_IJSB_llEEES2A_NS25_6thread17LinearCombinationIfLi1EffLNS2B_9ScaleType4KindE0ELNS_15FloatRoundStyleE2EfEENS1_15EpilogueDefaultEEEEEvvEEEEvNT_6ParamsE --------------------------
	.section	.nv.shared._ZN7cutlass13device_kernelINS_4gemm6kernel13GemmUniversalIN4cute5tupleIJiiiiEEENS1_10collective13CollectiveMmaINS1_43MainloopSm90TmaGmmaWarpSpecializedSparseFP8ILi12ENS5_IJNS4_1CILi1EEENSA_ILi2EEESB_EEENS1_35KernelTmaWarpSpecializedCooperativeEEENS5_IJNSA_ILi128EEENSA_ILi64EEESG_EEENS_12float_e4m3_tENS5_IJNS4_6LayoutINS5_IJiNS5_IJSC_iEEEiEEENS5_IJlNS5_IJSB_SC_EEElEEEEENSK_INS5_IJNS5_IJSH_iEEENS5_IJSG_iEEEiEEENS5_IJNS5_IJSG_NSA_ILi8192EEEEEENS5_IJSB_lEEElEEEEEEEESJ_NS5_IJlSB_lEEENS4_8TiledMMAINS4_8MMA_AtomIJNS4_4SM904GMMA6SPARSE31GMMA_64x64x64_F32E4M3E4M3_SS_TNILNS13_7ScaleInE1ELS16_1ELNS13_9SparseSelE0EEEEEENSK_INS5_IJSC_SB_SB_EEENS5_IJSB_NSA_ILi0EEES1B_EEEEENS5_IJNS4_10UnderscoreES1E_S1E_EEEEENS4_23SM90_TMA_LOAD_MULTICASTENS4_14ComposedLayoutINS4_7SwizzleILi2ELi4ELi3EEENS4_25smem_sparse_ptr_flag_bitsILi2ELi8EEENSK_INS5_IJNS5_IJSB_NSA_ILi8EEEEEENS5_IJSC_SH_EEEEEENS5_IJNS5_IJS1B_SG_EEESN_EEEEEEEvNS4_8identityENS4_13SM90_TMA_LOADENS1I_INS1J_ILi3ELi4ELi3EEENS4_18smem_ptr_flag_bitsILi8EEENSK_INS5_IJS1N_SG_EEENS5_IJSG_SB_EEEEEEEvS1V_EENS_8epilogue10collective6detail29Sm90TmaWarpSpecializedAdapterINS26_15DefaultEpilogueIfNS5_IJSB_llEEES2A_NS25_6thread17LinearCombinationIfLi1EffLNS2B_9ScaleType4KindE0ELNS_15FloatRoundStyleE2EfEENS1_15EpilogueDefaultEEEEEvvEEEEvNT_6ParamsE,"aw",@nobits
	.sectionflags	@""
	.align	16
	.zero		1024


//--------------------- .nv.shared.reserved.0     --------------------------
	.section	.nv.shared.reserved.0,"aw",@nobits
	.weak		__nv_reservedSMEM_offset_0_alias
	.size		__nv_reservedSMEM_offset_0_alias, 0, 0
	.other		__nv_reservedSMEM_offset_0_alias,@"STO_CUDA_RESERVED_SHARED STV_DEFAULT"
__nv_reservedSMEM_offset_0_alias:
	.zero		0


//--------------------- .nv.global                --------------------------
	.section	.nv.global,"aw",@nobits
.nv.global:
	.type		_ZN39_INTERNAL_48b0ea3b_4_k_cu_9f9ea951_26144cute1_E,@object
	.size		_ZN39_INTERNAL_48b0ea3b_4_k_cu_9f9ea951_26144cute1_E,(_ZN39_INTERNAL_48b0ea3b_4_k_cu_9f9ea951_26144cuda3std3__45__cpo6cbeginE - _ZN39_INTERNAL_48b0ea3b_4_k_cu_9f9ea951_26144cute1_E)
_ZN39_INTERNAL_48b0ea3b_4_k_cu_9f9ea951_26144cute1_E:
	.zero		1
	.type		_ZN39_INTERNAL_48b0ea3b_4_k_cu_9f9ea951_26144cuda3std3__45__cpo6cbeginE,@object
	.size		_ZN39_INTERNAL_48b0ea3b_4_k_cu_9f9ea951_26144cuda3std3__45__cpo6cbeginE,(_ZN39_INTERNAL_48b0ea3b_4_k_cu_9f9ea951_26144cuda3std3__48in_placeE - _ZN39_INTERNAL_48b0ea3b_4_k_cu_9f9ea951_26144cuda3std3__45__cpo6cbeginE)
_ZN39_INTERNAL_48b0ea3b_4_k_cu_9f9ea951_26144cuda3std3__45__cpo6cbeginE:
	.zero		1
	.type		_ZN39_INTERNAL_48b0ea3b_4_k_cu_9f9ea951_26144cuda3std3__48in_placeE,@object
	.size		_ZN39_INTERNAL_48b0ea3b_4_k_cu_9f9ea951_26144cuda3std3__48in_placeE,(_ZN39_INTERNAL_48b0ea3b_4_k_cu_9f9ea951_26144cuda3std6ranges3__45__cpo9iter_moveE - _ZN39_INTERNAL_48b0ea3b_4_k_cu_9f9ea951_26144cuda3std3__48in_placeE)
_ZN39_INTERNAL_48b0ea3b_4_k_cu_9f9ea951_26144cuda3std3__48in_placeE:
	.zero		1
	.type		_ZN39_INTERNAL_48b0ea3b_4_k_cu_9f9ea951_26144cuda3std6ranges3__45__cpo9iter_moveE,@object
	.size		_ZN39_INTERNAL_48b0ea3b_4_k_cu_9f9ea951_26144cuda3std6ranges3__45__cpo9iter_moveE,(_ZN39_INTERNAL_48b0ea3b_4_k_cu_9f9ea951_26144cuda3std3__45__cpo5beginE - _ZN39_INTERNAL_48b0ea3b_4_k_cu_9f9ea951_26144cuda3std6ranges3__45__cpo9iter_moveE)
_ZN39_INTERNAL_48b0ea3b_4_k_cu_9f9ea951_26144cuda3std6ranges3__45__cpo9iter_moveE:
	.zero		1
	.type		_ZN39_INTERNAL_48b0ea3b_4_k_cu_9f9ea951_26144cuda3std3__45__cpo5beginE,@object
	.size		_ZN39_INTERNAL_48b0ea3b_4_k_cu_9f9ea951_26144cuda3std3__45__cpo5beginE,(_ZN39_INTERNAL_48b0ea3b_4_k_cu_9f9ea951_26144cuda3std3__441_GLOBAL__N__48b0ea3b_4_k_cu_9f9ea951_26146ignoreE - _ZN39_INTERNAL_48b0ea3b_4_k_cu_9f9ea951_26144cuda3std3__45__cpo5beginE)
_ZN39_INTERNAL_48b0ea3b_4_k_cu_9f9ea951_26144cuda3std3__45__cpo5beginE:
	.zero		1
	.type		_ZN39_INTERNAL_48b0ea3b_4_k_cu_9f9ea951_26144cuda3std3__441_GLOBAL__N__48b0ea3b_4_k_cu_9f9ea951_26146ignoreE,@object
	.size		_ZN39_INTERNAL_48b0ea3b_4_k_cu_9f9ea951_26144cuda3std3__441_GLOBAL__N__48b0ea3b_4_k_cu_9f9ea951_26146ignoreE,(_ZN39_INTERNAL_48b0ea3b_4_k_cu_9f9ea951_26144cute7productE - _ZN39_INTERNAL_48b0ea3b_4_k_cu_9f9ea951_26144cuda3std3__441_GLOBAL__N__48b0ea3b_4_k_cu_9f9ea951_26146ignoreE)
_ZN39_INTERNAL_48b0ea3b_4_k_cu_9f9ea951_26144cuda3std3__441_GLOBAL__N__48b0ea3b_4_k_cu_9f9ea951_26146ignoreE:
	.zero		1
	.type		_ZN39_INTERNAL_48b0ea3b_4_k_cu_9f9ea951_26144cute7productE,@object
	.size		_ZN39_INTERNAL_48b0ea3b_4_k_cu_9f9ea951_26144cute7productE,(_ZN39_INTERNAL_48b0ea3b_4_k_cu_9f9ea951_26144cuda3std3__45__cpo3endE - _ZN39_INTERNAL_48b0ea3b_4_k_cu_9f9ea951_26144cute7productE)
_ZN39_INTERNAL_48b0ea3b_4_k_cu_9f9ea951_26144cute7productE:
	.zero		1
	.type		_ZN39_INTERNAL_48b0ea3b_4_k_cu_9f9ea951_26144cuda3std3__45__cpo3endE,@object
	.size		_ZN39_INTERNAL_48b0ea3b_4_k_cu_9f9ea951_26144cuda3std3__45__cpo3endE,(_ZN39_INTERNAL_48b0ea3b_4_k_cu_9f9ea951_26144cuda3std3__419piecewise_constructE - _ZN39_INTERNAL_48b0ea3b_4_k_cu_9f9ea951_26144cuda3std3__45__cpo3endE)
_ZN39_INTERNAL_48b0ea3b_4_k_cu_9f9ea951_26144cuda3std3__45__cpo3endE:
	.zero		1
	.type		_ZN39_INTERNAL_48b0ea3b_4_k_cu_9f9ea951_26144cuda3std3__419piecewise_constructE,@object
	.size		_ZN39_INTERNAL_48b0ea3b_4_k_cu_9f9ea951_26144cuda3std3__419piecewise_constructE,(_ZN39_INTERNAL_48b0ea3b_4_k_cu_9f9ea951_26144cuda3std3__45__cpo4cendE - _ZN39_INTERNAL_48b0ea3b_4_k_cu_9f9ea951_26144cuda3std3__419piecewise_constructE)
_ZN39_INTERNAL_48b0ea3b_4_k_cu_9f9ea951_26144cuda3std3__419piecewise_constructE:
	.zero		1
	.type		_ZN39_INTERNAL_48b0ea3b_4_k_cu_9f9ea951_26144cuda3std3__45__cpo4cendE,@object
	.size		_ZN39_INTERNAL_48b0ea3b_4_k_cu_9f9ea951_26144cuda3std3__45__cpo4cendE,(_ZN39_INTERNAL_48b0ea3b_4_k_cu_9f9ea951_26144cuda3std6ranges3__45__cpo4swapE - _ZN39_INTERNAL_48b0ea3b_4_k_cu_9f9ea951_26144cuda3std3__45__cpo4cendE)
_ZN39_INTERNAL_48b0ea3b_4_k_cu_9f9ea951_26144cuda3std3__45__cpo4cendE:
	.zero		1
	.type		_ZN39_INTERNAL_48b0ea3b_4_k_cu_9f9ea951_26144cuda3std6ranges3__45__cpo4swapE,@object
	.size		_ZN39_INTERNAL_48b0ea3b_4_k_cu_9f9ea951_26144cuda3std6ranges3__45__cpo4swapE,(.L_7 - _ZN39_INTERNAL_48b0ea3b_4_k_cu_9f9ea951_26144cuda3std6ranges3__45__cpo4swapE)
_ZN39_INTERNAL_48b0ea3b_4_k_cu_9f9ea951_26144cuda3std6ranges3__45__cpo4swapE:
	.zero		1
.L_7:


//--------------------- .nv.constant0._ZN7cutlass13device_kernelINS_4gemm6kernel13GemmUniversalIN4cute5tupleIJiiiiEEENS1_10collective13CollectiveMmaINS1_43MainloopSm90TmaGmmaWarpSpecializedSparseFP8ILi12ENS5_IJNS4_1CILi1EEENSA_ILi2EEESB_EEENS1_35KernelTmaWarpSpecializedCooperativeEEENS5_IJNSA_ILi128EEENSA_ILi64EEESG_EEENS_12float_e4m3_tENS5_IJNS4_6LayoutINS5_IJiNS5_IJSC_iEEEiEEENS5_IJlNS5_IJSB_SC_EEElEEEEENSK_INS5_IJNS5_IJSH_iEEENS5_IJSG_iEEEiEEENS5_IJNS5_IJSG_NSA_ILi8192EEEEEENS5_IJSB_lEEElEEEEEEEESJ_NS5_IJlSB_lEEENS4_8TiledMMAINS4_8MMA_AtomIJNS4_4SM904GMMA6SPARSE31GMMA_64x64x64_F32E4M3E4M3_SS_TNILNS13_7ScaleInE1ELS16_1ELNS13_9SparseSelE0EEEEEENSK_INS5_IJSC_SB_SB_EEENS5_IJSB_NSA_ILi0EEES1B_EEEEENS5_IJNS4_10UnderscoreES1E_S1E_EEEEENS4_23SM90_TMA_LOAD_MULTICASTENS4_14ComposedLayoutINS4_7SwizzleILi2ELi4ELi3EEENS4_25smem_sparse_ptr_flag_bitsILi2ELi8EEENSK_INS5_IJNS5_IJSB_NSA_ILi8EEEEEENS5_IJSC_SH_EEEEEENS5_IJNS5_IJS1B_SG_EEESN_EEEEEEEvNS4_8identityENS4_13SM90_TMA_LOADENS1I_INS1J_ILi3ELi4ELi3EEENS4_18smem_ptr_flag_bitsILi8EEENSK_INS5_IJS1N_SG_EEENS5_IJSG_SB_EEEEEEEvS1V_EENS_8epilogue10collective6detail29Sm90TmaWarpSpecializedAdapterINS26_15DefaultEpilogueIfNS5_IJSB_llEEES2A_NS25_6thread17LinearCombinationIfLi1EffLNS2B_9ScaleType4KindE0ELNS_15FloatRoundStyleE2EfEENS1_15EpilogueDefaultEEEEEvvEEEEvNT_6ParamsE --------------------------
	.section	.nv.constant0._ZN7cutlass13device_kernelINS_4gemm6kernel13GemmUniversalIN4cute5tupleIJiiiiEEENS1_10collective13CollectiveMmaINS1_43MainloopSm90TmaGmmaWarpSpecializedSparseFP8ILi12ENS5_IJNS4_1CILi1EEENSA_ILi2EEESB_EEENS1_35KernelTmaWarpSpecializedCooperativeEEENS5_IJNSA_ILi128EEENSA_ILi64EEESG_EEENS_12float_e4m3_tENS5_IJNS4_6LayoutINS5_IJiNS5_IJSC_iEEEiEEENS5_IJlNS5_IJSB_SC_EEElEEEEENSK_INS5_IJNS5_IJSH_iEEENS5_IJSG_iEEEiEEENS5_IJNS5_IJSG_NSA_ILi8192EEEEEENS5_IJSB_lEEElEEEEEEEESJ_NS5_IJlSB_lEEENS4_8TiledMMAINS4_8MMA_AtomIJNS4_4SM904GMMA6SPARSE31GMMA_64x64x64_F32E4M3E4M3_SS_TNILNS13_7ScaleInE1ELS16_1ELNS13_9SparseSelE0EEEEEENSK_INS5_IJSC_SB_SB_EEENS5_IJSB_NSA_ILi0EEES1B_EEEEENS5_IJNS4_10UnderscoreES1E_S1E_EEEEENS4_23SM90_TMA_LOAD_MULTICASTENS4_14ComposedLayoutINS4_7SwizzleILi2ELi4ELi3EEENS4_25smem_sparse_ptr_flag_bitsILi2ELi8EEENSK_INS5_IJNS5_IJSB_NSA_ILi8EEEEEENS5_IJSC_SH_EEEEEENS5_IJNS5_IJS1B_SG_EEESN_EEEEEEEvNS4_8identityENS4_13SM90_TMA_LOADENS1I_INS1J_ILi3ELi4ELi3EEENS4_18smem_ptr_flag_bitsILi8EEENSK_INS5_IJS1N_SG_EEENS5_IJSG_SB_EEEEEEEvS1V_EENS_8epilogue10collective6detail29Sm90TmaWarpSpecializedAdapterINS26_15DefaultEpilogueIfNS5_IJSB_llEEES2A_NS25_6thread17LinearCombinationIfLi1EffLNS2B_9ScaleType4KindE0ELNS_15FloatRoundStyleE2EfEENS1_15EpilogueDefaultEEEEEvvEEEEvNT_6ParamsE,"a",@progbits
	.sectionflags	@""
	.align	4
.nv.constant0._ZN7cutlass13device_kernelINS_4gemm6kernel13GemmUniversalIN4cute5tupleIJiiiiEEENS1_10collective13CollectiveMmaINS1_43MainloopSm90TmaGmmaWarpSpecializedSparseFP8ILi12ENS5_IJNS4_1CILi1EEENSA_ILi2EEESB_EEENS1_35KernelTmaWarpSpecializedCooperativeEEENS5_IJNSA_ILi128EEENSA_ILi64EEESG_EEENS_12float_e4m3_tENS5_IJNS4_6LayoutINS5_IJiNS5_IJSC_iEEEiEEENS5_IJlNS5_IJSB_SC_EEElEEEEENSK_INS5_IJNS5_IJSH_iEEENS5_IJSG_iEEEiEEENS5_IJNS5_IJSG_NSA_ILi8192EEEEEENS5_IJSB_lEEElEEEEEEEESJ_NS5_IJlSB_lEEENS4_8TiledMMAINS4_8MMA_AtomIJNS4_4SM904GMMA6SPARSE31GMMA_64x64x64_F32E4M3E4M3_SS_TNILNS13_7ScaleInE1ELS16_1ELNS13_9SparseSelE0EEEEEENSK_INS5_IJSC_SB_SB_EEENS5_IJSB_NSA_ILi0EEES1B_EEEEENS5_IJNS4_10UnderscoreES1E_S1E_EEEEENS4_23SM90_TMA_LOAD_MULTICASTENS4_14ComposedLayoutINS4_7SwizzleILi2ELi4ELi3EEENS4_25smem_sparse_ptr_flag_bitsILi2ELi8EEENSK_INS5_IJNS5_IJSB_NSA_ILi8EEEEEENS5_IJSC_SH_EEEEEENS5_IJNS5_IJS1B_SG_EEESN_EEEEEEEvNS4_8identityENS4_13SM90_TMA_LOADENS1I_INS1J_ILi3ELi4ELi3EEENS4_18smem_ptr_flag_bitsILi8EEENSK_INS5_IJS1N_SG_EEENS5_IJSG_SB_EEEEEEEvS1V_EENS_8epilogue10collective6detail29Sm90TmaWarpSpecializedAdapterINS26_15DefaultEpilogueIfNS5_IJSB_llEEES2A_NS25_6thread17LinearCombinationIfLi1EffLNS2B_9ScaleType4KindE0ELNS_15FloatRoundStyleE2EfEENS1_15EpilogueDefaultEEEEEvvEEEEvNT_6ParamsE:
	.zero		1920


//--------------------- SYMBOLS --------------------------

	.type		.nv.reservedSmem.offset0,@object
	.size		.nv.reservedSmem.offset0,0x4
